//
// Generated by NVIDIA NVVM Compiler
//
// Compiler Build ID: CL-36424714
// Cuda compilation tools, release 13.0, V13.0.88
// Based on NVVM 20.0.0
//

.version 9.0
.target sm_100
.address_size 64

	// .globl	_Z11setupStatesP17curandStateXORWOWm
.global .align 4 .b8 precalc_xorwow_matrix[102400];
.global .align 4 .b8 precalc_xorwow_offset_matrix[102400];
.global .align 4 .b8 mrg32k3aM1[2304];
.global .align 4 .b8 mrg32k3aM2[2304];
.global .align 4 .b8 mrg32k3aM1SubSeq[2016];
.global .align 4 .b8 mrg32k3aM2SubSeq[2016];
.global .align 4 .b8 mrg32k3aM1Seq[2304];
.global .align 4 .b8 mrg32k3aM2Seq[2304];
.const .align 8 .b8 __cr_lgamma_table[72];

.visible .entry _Z11setupStatesP17curandStateXORWOWm(
	.param .u64 .ptr .align 1 _Z11setupStatesP17curandStateXORWOWm_param_0,
	.param .u64 _Z11setupStatesP17curandStateXORWOWm_param_1
)
{
	.reg .pred 	%p<24>;
	.reg .b32 	%r<413>;
	.reg .b64 	%rd<19>;

	ld.param.u64 	%rd8, [_Z11setupStatesP17curandStateXORWOWm_param_0];
	ld.param.u64 	%rd9, [_Z11setupStatesP17curandStateXORWOWm_param_1];
	cvta.to.global.u64 	%rd10, %rd8;
	mov.u32 	%r182, %ntid.x;
	mov.u32 	%r183, %ctaid.x;
	mov.u32 	%r184, %tid.x;
	mad.lo.s32 	%r185, %r182, %r183, %r184;
	cvt.s64.s32 	%rd18, %r185;
	mul.wide.s32 	%rd11, %r185, 48;
	add.s64 	%rd2, %rd10, %rd11;
	cvt.u32.u64 	%r186, %rd9;
	xor.b32  	%r187, %r186, -1429050551;
	mul.lo.s32 	%r188, %r187, 1099087573;
	{ .reg .b32 tmp; mov.b64 {tmp, %r189}, %rd9; }
	xor.b32  	%r190, %r189, -136515619;
	mul.lo.s32 	%r191, %r190, -1703105765;
	add.s32 	%r192, %r188, %r191;
	add.s32 	%r193, %r192, 6615241;
	add.s32 	%r194, %r188, 123456789;
	st.global.v2.u32 	[%rd2], {%r193, %r194};
	xor.b32  	%r195, %r188, 362436069;
	add.s32 	%r196, %r191, 521288629;
	st.global.v2.u32 	[%rd2+8], {%r195, %r196};
	xor.b32  	%r197, %r191, 88675123;
	add.s32 	%r198, %r188, 5783321;
	st.global.v2.u32 	[%rd2+16], {%r197, %r198};
	setp.eq.s32 	%p1, %r185, 0;
	@%p1 bra 	$L__BB0_42;
	mov.b32 	%r319, 0;
$L__BB0_2:
	and.b64  	%rd4, %rd18, 3;
	setp.eq.s64 	%p2, %rd4, 0;
	@%p2 bra 	$L__BB0_41;
	mul.wide.u32 	%rd12, %r319, 3200;
	mov.u64 	%rd13, precalc_xorwow_matrix;
	add.s64 	%rd5, %rd13, %rd12;
	cvt.u32.u64 	%r2, %rd4;
	mov.b32 	%r320, 0;
$L__BB0_4:
	mov.b32 	%r333, 0;
	mov.u32 	%r334, %r333;
	mov.u32 	%r335, %r333;
	mov.u32 	%r336, %r333;
	mov.u32 	%r337, %r333;
	mov.u32 	%r326, %r333;
$L__BB0_5:
	mul.wide.u32 	%rd14, %r326, 4;
	add.s64 	%rd15, %rd2, %rd14;
	ld.global.u32 	%r10, [%rd15+4];
	shl.b32 	%r11, %r326, 5;
	mov.b32 	%r332, 0;
$L__BB0_6:
	.pragma "nounroll";
	shr.u32 	%r203, %r10, %r332;
	and.b32  	%r204, %r203, 1;
	setp.eq.b32 	%p3, %r204, 1;
	not.pred 	%p4, %p3;
	add.s32 	%r205, %r11, %r332;
	mul.lo.s32 	%r206, %r205, 5;
	mul.wide.u32 	%rd16, %r206, 4;
	add.s64 	%rd6, %rd5, %rd16;
	@%p4 bra 	$L__BB0_8;
	ld.global.u32 	%r207, [%rd6];
	xor.b32  	%r337, %r337, %r207;
	ld.global.u32 	%r208, [%rd6+4];
	xor.b32  	%r336, %r336, %r208;
	ld.global.u32 	%r209, [%rd6+8];
	xor.b32  	%r335, %r335, %r209;
	ld.global.u32 	%r210, [%rd6+12];
	xor.b32  	%r334, %r334, %r210;
	ld.global.u32 	%r211, [%rd6+16];
	xor.b32  	%r333, %r333, %r211;
$L__BB0_8:
	and.b32  	%r213, %r203, 2;
	setp.eq.s32 	%p5, %r213, 0;
	@%p5 bra 	$L__BB0_10;
	ld.global.u32 	%r214, [%rd6+20];
	xor.b32  	%r337, %r337, %r214;
	ld.global.u32 	%r215, [%rd6+24];
	xor.b32  	%r336, %r336, %r215;
	ld.global.u32 	%r216, [%rd6+28];
	xor.b32  	%r335, %r335, %r216;
	ld.global.u32 	%r217, [%rd6+32];
	xor.b32  	%r334, %r334, %r217;
	ld.global.u32 	%r218, [%rd6+36];
	xor.b32  	%r333, %r333, %r218;
$L__BB0_10:
	and.b32  	%r220, %r203, 4;
	setp.eq.s32 	%p6, %r220, 0;
	@%p6 bra 	$L__BB0_12;
	ld.global.u32 	%r221, [%rd6+40];
	xor.b32  	%r337, %r337, %r221;
	ld.global.u32 	%r222, [%rd6+44];
	xor.b32  	%r336, %r336, %r222;
	ld.global.u32 	%r223, [%rd6+48];
	xor.b32  	%r335, %r335, %r223;
	ld.global.u32 	%r224, [%rd6+52];
	xor.b32  	%r334, %r334, %r224;
	ld.global.u32 	%r225, [%rd6+56];
	xor.b32  	%r333, %r333, %r225;
$L__BB0_12:
	and.b32  	%r227, %r203, 8;
	setp.eq.s32 	%p7, %r227, 0;
	@%p7 bra 	$L__BB0_14;
	ld.global.u32 	%r228, [%rd6+60];
	xor.b32  	%r337, %r337, %r228;
	ld.global.u32 	%r229, [%rd6+64];
	xor.b32  	%r336, %r336, %r229;
	ld.global.u32 	%r230, [%rd6+68];
	xor.b32  	%r335, %r335, %r230;
	ld.global.u32 	%r231, [%rd6+72];
	xor.b32  	%r334, %r334, %r231;
	ld.global.u32 	%r232, [%rd6+76];
	xor.b32  	%r333, %r333, %r232;
$L__BB0_14:
	and.b32  	%r234, %r203, 16;
	setp.eq.s32 	%p8, %r234, 0;
	@%p8 bra 	$L__BB0_16;
	ld.global.u32 	%r235, [%rd6+80];
	xor.b32  	%r337, %r337, %r235;
	ld.global.u32 	%r236, [%rd6+84];
	xor.b32  	%r336, %r336, %r236;
	ld.global.u32 	%r237, [%rd6+88];
	xor.b32  	%r335, %r335, %r237;
	ld.global.u32 	%r238, [%rd6+92];
	xor.b32  	%r334, %r334, %r238;
	ld.global.u32 	%r239, [%rd6+96];
	xor.b32  	%r333, %r333, %r239;
$L__BB0_16:
	and.b32  	%r241, %r203, 32;
	setp.eq.s32 	%p9, %r241, 0;
	@%p9 bra 	$L__BB0_18;
	ld.global.u32 	%r242, [%rd6+100];
	xor.b32  	%r337, %r337, %r242;
	ld.global.u32 	%r243, [%rd6+104];
	xor.b32  	%r336, %r336, %r243;
	ld.global.u32 	%r244, [%rd6+108];
	xor.b32  	%r335, %r335, %r244;
	ld.global.u32 	%r245, [%rd6+112];
	xor.b32  	%r334, %r334, %r245;
	ld.global.u32 	%r246, [%rd6+116];
	xor.b32  	%r333, %r333, %r246;
$L__BB0_18:
	and.b32  	%r248, %r203, 64;
	setp.eq.s32 	%p10, %r248, 0;
	@%p10 bra 	$L__BB0_20;
	ld.global.u32 	%r249, [%rd6+120];
	xor.b32  	%r337, %r337, %r249;
	ld.global.u32 	%r250, [%rd6+124];
	xor.b32  	%r336, %r336, %r250;
	ld.global.u32 	%r251, [%rd6+128];
	xor.b32  	%r335, %r335, %r251;
	ld.global.u32 	%r252, [%rd6+132];
	xor.b32  	%r334, %r334, %r252;
	ld.global.u32 	%r253, [%rd6+136];
	xor.b32  	%r333, %r333, %r253;
$L__BB0_20:
	and.b32  	%r255, %r203, 128;
	setp.eq.s32 	%p11, %r255, 0;
	@%p11 bra 	$L__BB0_22;
	ld.global.u32 	%r256, [%rd6+140];
	xor.b32  	%r337, %r337, %r256;
	ld.global.u32 	%r257, [%rd6+144];
	xor.b32  	%r336, %r336, %r257;
	ld.global.u32 	%r258, [%rd6+148];
	xor.b32  	%r335, %r335, %r258;
	ld.global.u32 	%r259, [%rd6+152];
	xor.b32  	%r334, %r334, %r259;
	ld.global.u32 	%r260, [%rd6+156];
	xor.b32  	%r333, %r333, %r260;
$L__BB0_22:
	and.b32  	%r262, %r203, 256;
	setp.eq.s32 	%p12, %r262, 0;
	@%p12 bra 	$L__BB0_24;
	ld.global.u32 	%r263, [%rd6+160];
	xor.b32  	%r337, %r337, %r263;
	ld.global.u32 	%r264, [%rd6+164];
	xor.b32  	%r336, %r336, %r264;
	ld.global.u32 	%r265, [%rd6+168];
	xor.b32  	%r335, %r335, %r265;
	ld.global.u32 	%r266, [%rd6+172];
	xor.b32  	%r334, %r334, %r266;
	ld.global.u32 	%r267, [%rd6+176];
	xor.b32  	%r333, %r333, %r267;
$L__BB0_24:
	and.b32  	%r269, %r203, 512;
	setp.eq.s32 	%p13, %r269, 0;
	@%p13 bra 	$L__BB0_26;
	ld.global.u32 	%r270, [%rd6+180];
	xor.b32  	%r337, %r337, %r270;
	ld.global.u32 	%r271, [%rd6+184];
	xor.b32  	%r336, %r336, %r271;
	ld.global.u32 	%r272, [%rd6+188];
	xor.b32  	%r335, %r335, %r272;
	ld.global.u32 	%r273, [%rd6+192];
	xor.b32  	%r334, %r334, %r273;
	ld.global.u32 	%r274, [%rd6+196];
	xor.b32  	%r333, %r333, %r274;
$L__BB0_26:
	and.b32  	%r276, %r203, 1024;
	setp.eq.s32 	%p14, %r276, 0;
	@%p14 bra 	$L__BB0_28;
	ld.global.u32 	%r277, [%rd6+200];
	xor.b32  	%r337, %r337, %r277;
	ld.global.u32 	%r278, [%rd6+204];
	xor.b32  	%r336, %r336, %r278;
	ld.global.u32 	%r279, [%rd6+208];
	xor.b32  	%r335, %r335, %r279;
	ld.global.u32 	%r280, [%rd6+212];
	xor.b32  	%r334, %r334, %r280;
	ld.global.u32 	%r281, [%rd6+216];
	xor.b32  	%r333, %r333, %r281;
$L__BB0_28:
	and.b32  	%r283, %r203, 2048;
	setp.eq.s32 	%p15, %r283, 0;
	@%p15 bra 	$L__BB0_30;
	ld.global.u32 	%r284, [%rd6+220];
	xor.b32  	%r337, %r337, %r284;
	ld.global.u32 	%r285, [%rd6+224];
	xor.b32  	%r336, %r336, %r285;
	ld.global.u32 	%r286, [%rd6+228];
	xor.b32  	%r335, %r335, %r286;
	ld.global.u32 	%r287, [%rd6+232];
	xor.b32  	%r334, %r334, %r287;
	ld.global.u32 	%r288, [%rd6+236];
	xor.b32  	%r333, %r333, %r288;
$L__BB0_30:
	and.b32  	%r290, %r203, 4096;
	setp.eq.s32 	%p16, %r290, 0;
	@%p16 bra 	$L__BB0_32;
	ld.global.u32 	%r291, [%rd6+240];
	xor.b32  	%r337, %r337, %r291;
	ld.global.u32 	%r292, [%rd6+244];
	xor.b32  	%r336, %r336, %r292;
	ld.global.u32 	%r293, [%rd6+248];
	xor.b32  	%r335, %r335, %r293;
	ld.global.u32 	%r294, [%rd6+252];
	xor.b32  	%r334, %r334, %r294;
	ld.global.u32 	%r295, [%rd6+256];
	xor.b32  	%r333, %r333, %r295;
$L__BB0_32:
	and.b32  	%r297, %r203, 8192;
	setp.eq.s32 	%p17, %r297, 0;
	@%p17 bra 	$L__BB0_34;
	ld.global.u32 	%r298, [%rd6+260];
	xor.b32  	%r337, %r337, %r298;
	ld.global.u32 	%r299, [%rd6+264];
	xor.b32  	%r336, %r336, %r299;
	ld.global.u32 	%r300, [%rd6+268];
	xor.b32  	%r335, %r335, %r300;
	ld.global.u32 	%r301, [%rd6+272];
	xor.b32  	%r334, %r334, %r301;
	ld.global.u32 	%r302, [%rd6+276];
	xor.b32  	%r333, %r333, %r302;
$L__BB0_34:
	and.b32  	%r304, %r203, 16384;
	setp.eq.s32 	%p18, %r304, 0;
	@%p18 bra 	$L__BB0_36;
	ld.global.u32 	%r305, [%rd6+280];
	xor.b32  	%r337, %r337, %r305;
	ld.global.u32 	%r306, [%rd6+284];
	xor.b32  	%r336, %r336, %r306;
	ld.global.u32 	%r307, [%rd6+288];
	xor.b32  	%r335, %r335, %r307;
	ld.global.u32 	%r308, [%rd6+292];
	xor.b32  	%r334, %r334, %r308;
	ld.global.u32 	%r309, [%rd6+296];
	xor.b32  	%r333, %r333, %r309;
$L__BB0_36:
	and.b32  	%r311, %r203, 32768;
	setp.eq.s32 	%p19, %r311, 0;
	@%p19 bra 	$L__BB0_38;
	ld.global.u32 	%r312, [%rd6+300];
	xor.b32  	%r337, %r337, %r312;
	ld.global.u32 	%r313, [%rd6+304];
	xor.b32  	%r336, %r336, %r313;
	ld.global.u32 	%r314, [%rd6+308];
	xor.b32  	%r335, %r335, %r314;
	ld.global.u32 	%r315, [%rd6+312];
	xor.b32  	%r334, %r334, %r315;
	ld.global.u32 	%r316, [%rd6+316];
	xor.b32  	%r333, %r333, %r316;
$L__BB0_38:
	add.s32 	%r332, %r332, 16;
	setp.ne.s32 	%p20, %r332, 32;
	@%p20 bra 	$L__BB0_6;
	mad.lo.s32 	%r317, %r326, -31, %r11;
	add.s32 	%r326, %r317, 1;
	setp.ne.s32 	%p21, %r326, 5;
	@%p21 bra 	$L__BB0_5;
	st.global.u32 	[%rd2+4], %r337;
	st.global.u32 	[%rd2+8], %r336;
	st.global.u32 	[%rd2+12], %r335;
	st.global.u32 	[%rd2+16], %r334;
	st.global.u32 	[%rd2+20], %r333;
	add.s32 	%r320, %r320, 1;
	setp.lt.u32 	%p22, %r320, %r2;
	@%p22 bra 	$L__BB0_4;
$L__BB0_41:
	shr.u64 	%rd7, %rd18, 2;
	add.s32 	%r319, %r319, 1;
	setp.gt.u64 	%p23, %rd18, 3;
	mov.u64 	%rd18, %rd7;
	@%p23 bra 	$L__BB0_2;
$L__BB0_42:
	mov.b32 	%r318, 0;
	st.global.v2.u32 	[%rd2+24], {%r318, %r318};
	st.global.u32 	[%rd2+32], %r318;
	mov.b64 	%rd17, 0;
	st.global.u64 	[%rd2+40], %rd17;
	ret;

}
	// .globl	_Z15simulateVGPathsP17curandStateXORWOWPfiiffffff
.visible .entry _Z15simulateVGPathsP17curandStateXORWOWPfiiffffff(
	.param .u64 .ptr .align 1 _Z15simulateVGPathsP17curandStateXORWOWPfiiffffff_param_0,
	.param .u64 .ptr .align 1 _Z15simulateVGPathsP17curandStateXORWOWPfiiffffff_param_1,
	.param .u32 _Z15simulateVGPathsP17curandStateXORWOWPfiiffffff_param_2,
	.param .u32 _Z15simulateVGPathsP17curandStateXORWOWPfiiffffff_param_3,
	.param .f32 _Z15simulateVGPathsP17curandStateXORWOWPfiiffffff_param_4,
	.param .f32 _Z15simulateVGPathsP17curandStateXORWOWPfiiffffff_param_5,
	.param .f32 _Z15simulateVGPathsP17curandStateXORWOWPfiiffffff_param_6,
	.param .f32 _Z15simulateVGPathsP17curandStateXORWOWPfiiffffff_param_7,
	.param .f32 _Z15simulateVGPathsP17curandStateXORWOWPfiiffffff_param_8,
	.param .f32 _Z15simulateVGPathsP17curandStateXORWOWPfiiffffff_param_9
)
{
	.reg .pred 	%p<77>;
	.reg .b32 	%r<412>;
	.reg .b32 	%f<511>;
	.reg .b64 	%rd<10>;
	.reg .b64 	%fd<2>;

	ld.param.u64 	%rd2, [_Z15simulateVGPathsP17curandStateXORWOWPfiiffffff_param_0];
	ld.param.u32 	%r130, [_Z15simulateVGPathsP17curandStateXORWOWPfiiffffff_param_2];
	ld.param.u32 	%r129, [_Z15simulateVGPathsP17curandStateXORWOWPfiiffffff_param_3];
	ld.param.f32 	%f69, [_Z15simulateVGPathsP17curandStateXORWOWPfiiffffff_param_4];
	ld.param.f32 	%f72, [_Z15simulateVGPathsP17curandStateXORWOWPfiiffffff_param_7];
	ld.param.f32 	%f73, [_Z15simulateVGPathsP17curandStateXORWOWPfiiffffff_param_8];
	ld.param.f32 	%f74, [_Z15simulateVGPathsP17curandStateXORWOWPfiiffffff_param_9];
	mov.u32 	%r131, %ctaid.x;
	mov.u32 	%r132, %ntid.x;
	mov.u32 	%r133, %tid.x;
	mad.lo.s32 	%r1, %r131, %r132, %r133;
	setp.ge.s32 	%p1, %r1, %r130;
	@%p1 bra 	$L__BB1_42;
	cvta.to.global.u64 	%rd4, %rd2;
	mul.wide.s32 	%rd5, %r1, 48;
	add.s64 	%rd1, %rd4, %rd5;
	ld.global.v2.u32 	{%r408, %r407}, [%rd1];
	ld.global.v2.u32 	{%r406, %r405}, [%rd1+8];
	ld.global.v2.u32 	{%r404, %r403}, [%rd1+16];
	ld.global.v2.u32 	{%r402, %r9}, [%rd1+24];
	ld.global.f32 	%f509, [%rd1+32];
	ld.global.f64 	%fd1, [%rd1+40];
	setp.lt.s32 	%p2, %r129, 1;
	mov.f32 	%f510, 0f00000000;
	@%p2 bra 	$L__BB1_41;
	cvt.rn.f32.s32 	%f76, %r129;
	div.rn.f32 	%f77, %f69, %f76;
	div.rn.f32 	%f2, %f77, %f74;
	rcp.rn.f32 	%f78, %f74;
	setp.le.f32 	%p3, %f2, 0f00000000;
	add.f32 	%f3, %f2, 0fBF800000;
	fma.rn.f32 	%f4, %f2, 0f40400000, 0fBF400000;
	rcp.rn.f32 	%f5, %f78;
	rcp.rn.f32 	%f6, %f2;
	abs.f32 	%f7, %f6;
	mov.f32 	%f79, 0f3F800000;
	sub.f32 	%f80, %f79, %f2;
	rcp.rn.f32 	%f8, %f80;
	abs.f32 	%f9, %f8;
	@%p3 bra 	$L__BB1_30;
	setp.lt.f32 	%p20, %f2, 0f3F800000;
	@%p20 bra 	$L__BB1_12;
	mov.f32 	%f510, 0f00000000;
	mov.b32 	%r339, 0;
$L__BB1_5:
	mov.u32 	%r347, %r403;
	mov.u32 	%r348, %r404;
	mov.u32 	%r349, %r405;
	mov.u32 	%r350, %r406;
	mov.u32 	%r351, %r407;
$L__BB1_6:
	mov.u32 	%r54, %r408;
	mov.u32 	%r407, %r349;
	mov.u32 	%r406, %r348;
	mov.u32 	%r349, %r347;
	shr.u32 	%r199, %r351, 2;
	xor.b32  	%r200, %r199, %r351;
	shl.b32 	%r201, %r349, 4;
	shl.b32 	%r202, %r200, 1;
	xor.b32  	%r203, %r201, %r202;
	xor.b32  	%r204, %r203, %r349;
	xor.b32  	%r348, %r204, %r200;
	add.s32 	%r205, %r54, %r348;
	add.s32 	%r206, %r205, 362437;
	cvt.rn.f32.u32 	%f177, %r206;
	fma.rn.f32 	%f178, %f177, 0f2F800000, 0f2F000000;
	shr.u32 	%r207, %r350, 2;
	xor.b32  	%r208, %r207, %r350;
	shl.b32 	%r209, %r348, 4;
	shl.b32 	%r210, %r208, 1;
	xor.b32  	%r211, %r210, %r209;
	xor.b32  	%r212, %r211, %r208;
	xor.b32  	%r347, %r212, %r348;
	add.s32 	%r408, %r54, 724874;
	mov.f32 	%f179, 0f3F800000;
	sub.f32 	%f180, %f179, %f178;
	mul.f32 	%f35, %f178, %f180;
	div.rn.f32 	%f181, %f4, %f35;
	sqrt.rn.f32 	%f182, %f181;
	add.f32 	%f183, %f178, 0fBF000000;
	mul.f32 	%f36, %f182, %f183;
	add.f32 	%f37, %f3, %f36;
	setp.ltu.f32 	%p21, %f37, 0f00000000;
	mov.u32 	%r350, %r406;
	mov.u32 	%r351, %r407;
	@%p21 bra 	$L__BB1_6;
	add.s32 	%r213, %r347, %r408;
	cvt.rn.f32.u32 	%f184, %r213;
	fma.rn.f32 	%f185, %f184, 0f2F800000, 0f2F000000;
	mul.f32 	%f186, %f35, 0f42800000;
	mul.f32 	%f187, %f35, %f186;
	mul.f32 	%f188, %f35, %f187;
	mul.f32 	%f189, %f185, %f188;
	mul.f32 	%f190, %f185, %f189;
	mul.f32 	%f38, %f185, %f190;
	add.f32 	%f191, %f36, %f36;
	mul.f32 	%f192, %f36, %f191;
	div.rn.f32 	%f193, %f192, %f37;
	mov.f32 	%f194, 0f3F800000;
	sub.f32 	%f195, %f194, %f193;
	setp.le.f32 	%p22, %f38, %f195;
	@%p22 bra 	$L__BB1_9;
	setp.lt.f32 	%p23, %f38, 0f00800000;
	mul.f32 	%f196, %f38, 0f4B000000;
	selp.f32 	%f197, %f196, %f38, %p23;
	selp.f32 	%f198, 0fC1B80000, 0f00000000, %p23;
	mov.b32 	%r214, %f197;
	add.s32 	%r215, %r214, -1059760811;
	and.b32  	%r216, %r215, -8388608;
	sub.s32 	%r217, %r214, %r216;
	mov.b32 	%f199, %r217;
	cvt.rn.f32.s32 	%f200, %r216;
	fma.rn.f32 	%f201, %f200, 0f34000000, %f198;
	add.f32 	%f202, %f199, 0fBF800000;
	fma.rn.f32 	%f203, %f202, 0fBE055027, 0f3E1039F6;
	fma.rn.f32 	%f204, %f203, %f202, 0fBDF8CDCC;
	fma.rn.f32 	%f205, %f204, %f202, 0f3E0F2955;
	fma.rn.f32 	%f206, %f205, %f202, 0fBE2AD8B9;
	fma.rn.f32 	%f207, %f206, %f202, 0f3E4CED0B;
	fma.rn.f32 	%f208, %f207, %f202, 0fBE7FFF22;
	fma.rn.f32 	%f209, %f208, %f202, 0f3EAAAA78;
	fma.rn.f32 	%f210, %f209, %f202, 0fBF000000;
	mul.f32 	%f211, %f202, %f210;
	fma.rn.f32 	%f212, %f211, %f202, %f202;
	fma.rn.f32 	%f213, %f201, 0f3F317218, %f212;
	setp.gt.u32 	%p24, %r214, 2139095039;
	fma.rn.f32 	%f214, %f197, 0f7F800000, 0f7F800000;
	selp.f32 	%f215, %f214, %f213, %p24;
	setp.eq.f32 	%p25, %f197, 0f00000000;
	selp.f32 	%f216, 0fFF800000, %f215, %p25;
	div.rn.f32 	%f217, %f37, %f3;
	setp.lt.f32 	%p26, %f217, 0f00800000;
	mul.f32 	%f218, %f217, 0f4B000000;
	selp.f32 	%f219, %f218, %f217, %p26;
	selp.f32 	%f220, 0fC1B80000, 0f00000000, %p26;
	mov.b32 	%r218, %f219;
	add.s32 	%r219, %r218, -1059760811;
	and.b32  	%r220, %r219, -8388608;
	sub.s32 	%r221, %r218, %r220;
	mov.b32 	%f221, %r221;
	cvt.rn.f32.s32 	%f222, %r220;
	fma.rn.f32 	%f223, %f222, 0f34000000, %f220;
	add.f32 	%f224, %f221, 0fBF800000;
	fma.rn.f32 	%f225, %f224, 0fBE055027, 0f3E1039F6;
	fma.rn.f32 	%f226, %f225, %f224, 0fBDF8CDCC;
	fma.rn.f32 	%f227, %f226, %f224, 0f3E0F2955;
	fma.rn.f32 	%f228, %f227, %f224, 0fBE2AD8B9;
	fma.rn.f32 	%f229, %f228, %f224, 0f3E4CED0B;
	fma.rn.f32 	%f230, %f229, %f224, 0fBE7FFF22;
	fma.rn.f32 	%f231, %f230, %f224, 0f3EAAAA78;
	fma.rn.f32 	%f232, %f231, %f224, 0fBF000000;
	mul.f32 	%f233, %f224, %f232;
	fma.rn.f32 	%f234, %f233, %f224, %f224;
	fma.rn.f32 	%f235, %f223, 0f3F317218, %f234;
	setp.gt.u32 	%p27, %r218, 2139095039;
	fma.rn.f32 	%f236, %f219, 0f7F800000, 0f7F800000;
	selp.f32 	%f237, %f236, %f235, %p27;
	setp.eq.f32 	%p28, %f219, 0f00000000;
	selp.f32 	%f238, 0fFF800000, %f237, %p28;
	mul.f32 	%f239, %f3, %f238;
	sub.f32 	%f240, %f239, %f36;
	add.f32 	%f241, %f240, %f240;
	setp.gtu.f32 	%p29, %f216, %f241;
	mov.u32 	%r350, %r406;
	mov.u32 	%r351, %r407;
	@%p29 bra 	$L__BB1_6;
$L__BB1_9:
	setp.eq.s32 	%p30, %r402, 1;
	mov.b32 	%r402, 0;
	mov.u32 	%r403, %r347;
	mov.u32 	%r404, %r348;
	mov.u32 	%r405, %r349;
	mov.f32 	%f496, %f509;
	@%p30 bra 	$L__BB1_11;
	shr.u32 	%r224, %r407, 2;
	xor.b32  	%r225, %r224, %r407;
	shl.b32 	%r226, %r347, 4;
	shl.b32 	%r227, %r225, 1;
	xor.b32  	%r228, %r226, %r227;
	xor.b32  	%r229, %r228, %r347;
	xor.b32  	%r404, %r229, %r225;
	add.s32 	%r230, %r54, %r404;
	add.s32 	%r231, %r230, 1087311;
	shr.u32 	%r232, %r406, 2;
	xor.b32  	%r233, %r232, %r406;
	shl.b32 	%r234, %r404, 4;
	shl.b32 	%r235, %r233, 1;
	xor.b32  	%r236, %r235, %r234;
	xor.b32  	%r237, %r236, %r233;
	xor.b32  	%r403, %r237, %r404;
	add.s32 	%r408, %r54, 1449748;
	add.s32 	%r238, %r403, %r408;
	cvt.rn.f32.u32 	%f242, %r231;
	fma.rn.f32 	%f243, %f242, 0f2F800000, 0f2F000000;
	cvt.rn.f32.u32 	%f244, %r238;
	fma.rn.f32 	%f245, %f244, 0f30C90FDB, 0f30490FDB;
	setp.lt.f32 	%p31, %f243, 0f00800000;
	mul.f32 	%f246, %f243, 0f4B000000;
	selp.f32 	%f247, %f246, %f243, %p31;
	selp.f32 	%f248, 0fC1B80000, 0f00000000, %p31;
	mov.b32 	%r239, %f247;
	add.s32 	%r240, %r239, -1059760811;
	and.b32  	%r241, %r240, -8388608;
	sub.s32 	%r242, %r239, %r241;
	mov.b32 	%f249, %r242;
	cvt.rn.f32.s32 	%f250, %r241;
	fma.rn.f32 	%f251, %f250, 0f34000000, %f248;
	add.f32 	%f252, %f249, 0fBF800000;
	fma.rn.f32 	%f253, %f252, 0fBE055027, 0f3E1039F6;
	fma.rn.f32 	%f254, %f253, %f252, 0fBDF8CDCC;
	fma.rn.f32 	%f255, %f254, %f252, 0f3E0F2955;
	fma.rn.f32 	%f256, %f255, %f252, 0fBE2AD8B9;
	fma.rn.f32 	%f257, %f256, %f252, 0f3E4CED0B;
	fma.rn.f32 	%f258, %f257, %f252, 0fBE7FFF22;
	fma.rn.f32 	%f259, %f258, %f252, 0f3EAAAA78;
	fma.rn.f32 	%f260, %f259, %f252, 0fBF000000;
	mul.f32 	%f261, %f252, %f260;
	fma.rn.f32 	%f262, %f261, %f252, %f252;
	fma.rn.f32 	%f263, %f251, 0f3F317218, %f262;
	setp.gt.u32 	%p32, %r239, 2139095039;
	fma.rn.f32 	%f264, %f247, 0f7F800000, 0f7F800000;
	selp.f32 	%f265, %f264, %f263, %p32;
	setp.eq.f32 	%p33, %f247, 0f00000000;
	mul.f32 	%f266, %f265, 0fC0000000;
	selp.f32 	%f267, 0f7F800000, %f266, %p33;
	sqrt.rn.f32 	%f268, %f267;
	sin.approx.f32 	%f269, %f245;
	cos.approx.f32 	%f270, %f245;
	mul.f32 	%f496, %f268, %f269;
	mul.f32 	%f509, %f268, %f270;
	mov.b32 	%r402, 1;
	mov.u32 	%r405, %r347;
	mov.u32 	%r406, %r348;
	mov.u32 	%r407, %r349;
$L__BB1_11:
	mul.f32 	%f271, %f5, %f37;
	sqrt.rn.f32 	%f272, %f271;
	mul.f32 	%f273, %f73, %f272;
	mul.f32 	%f274, %f496, %f273;
	fma.rn.f32 	%f275, %f72, %f271, %f274;
	add.f32 	%f510, %f510, %f275;
	add.s32 	%r339, %r339, 1;
	setp.eq.s32 	%p34, %r339, %r129;
	@%p34 bra 	$L__BB1_41;
	bra.uni 	$L__BB1_5;
$L__BB1_12:
	mul.f32 	%f277, %f8, 0f3F000000;
	cvt.rzi.f32.f32 	%f278, %f277;
	add.f32 	%f279, %f278, %f278;
	sub.f32 	%f280, %f8, %f279;
	abs.f32 	%f10, %f280;
	mul.f32 	%f281, %f6, 0f3F000000;
	cvt.rzi.f32.f32 	%f282, %f281;
	add.f32 	%f283, %f282, %f282;
	sub.f32 	%f284, %f6, %f283;
	abs.f32 	%f11, %f284;
	mov.f32 	%f510, 0f00000000;
	mov.b32 	%r318, 0;
$L__BB1_13:
	mov.u32 	%r326, %r403;
	mov.u32 	%r327, %r404;
	mov.u32 	%r328, %r405;
	mov.u32 	%r329, %r406;
$L__BB1_14:
	mov.u32 	%r24, %r408;
	mov.u32 	%r23, %r407;
	mov.u32 	%r22, %r329;
	mov.u32 	%r407, %r328;
	mov.u32 	%r329, %r327;
	mov.u32 	%r328, %r326;
	setp.eq.f32 	%p35, %f6, 0f00000000;
	shr.u32 	%r244, %r23, 2;
	xor.b32  	%r245, %r244, %r23;
	shl.b32 	%r246, %r328, 4;
	shl.b32 	%r247, %r245, 1;
	xor.b32  	%r248, %r246, %r247;
	xor.b32  	%r249, %r248, %r328;
	xor.b32  	%r327, %r249, %r245;
	add.s32 	%r250, %r24, %r327;
	add.s32 	%r251, %r250, 362437;
	cvt.rn.f32.u32 	%f286, %r251;
	fma.rn.f32 	%f14, %f286, 0f2F800000, 0f2F000000;
	shr.u32 	%r252, %r22, 2;
	xor.b32  	%r253, %r252, %r22;
	shl.b32 	%r254, %r327, 4;
	shl.b32 	%r255, %r253, 1;
	xor.b32  	%r256, %r255, %r254;
	xor.b32  	%r257, %r256, %r253;
	xor.b32  	%r326, %r257, %r327;
	add.s32 	%r408, %r24, 724874;
	add.s32 	%r258, %r326, %r408;
	cvt.rn.f32.u32 	%f287, %r258;
	fma.rn.f32 	%f15, %f287, 0f2F800000, 0f2F000000;
	abs.f32 	%f16, %f14;
	setp.eq.f32 	%p36, %f14, 0f3F800000;
	or.pred  	%p37, %p35, %p36;
	mov.f32 	%f489, 0f3F800000;
	@%p37 bra 	$L__BB1_20;
	setp.nan.f32 	%p38, %f7, %f7;
	setp.nan.f32 	%p39, %f16, %f16;
	or.pred  	%p40, %p39, %p38;
	@%p40 bra 	$L__BB1_19;
	setp.eq.f32 	%p41, %f14, 0f00000000;
	setp.eq.f32 	%p42, %f16, 0f7F800000;
	or.pred  	%p43, %p41, %p42;
	@%p43 bra 	$L__BB1_18;
	setp.lt.f32 	%p44, %f16, 0f00800000;
	mul.f32 	%f288, %f16, 0f4B800000;
	selp.f32 	%f289, %f288, %f16, %p44;
	mov.b32 	%r259, %f289;
	add.s32 	%r260, %r259, -1060439283;
	and.b32  	%r261, %r260, -8388608;
	sub.s32 	%r262, %r259, %r261;
	mov.b32 	%f290, %r262;
	cvt.rn.f32.s32 	%f291, %r261;
	selp.f32 	%f292, 0fC1C00000, 0f00000000, %p44;
	fma.rn.f32 	%f293, %f291, 0f34000000, %f292;
	add.f32 	%f294, %f290, 0fBF800000;
	add.f32 	%f295, %f290, 0f3F800000;
	rcp.approx.ftz.f32 	%f296, %f295;
	add.f32 	%f297, %f294, %f294;
	mul.f32 	%f298, %f297, %f296;
	mul.f32 	%f299, %f298, %f298;
	neg.f32 	%f300, %f298;
	sub.f32 	%f301, %f294, %f298;
	add.f32 	%f302, %f301, %f301;
	fma.rn.f32 	%f303, %f300, %f294, %f302;
	mul.rn.f32 	%f304, %f296, %f303;
	fma.rn.f32 	%f305, %f299, 0f3A2C32E4, 0f3B52E7DB;
	fma.rn.f32 	%f306, %f305, %f299, 0f3C93BB73;
	fma.rn.f32 	%f307, %f306, %f299, 0f3DF6384F;
	mul.rn.f32 	%f308, %f307, %f299;
	fma.rn.f32 	%f309, %f298, 0f3FB8AA3B, %f293;
	mul.f32 	%f310, %f308, 0f40400000;
	sub.f32 	%f311, %f293, %f309;
	fma.rn.f32 	%f312, %f298, 0f3FB8AA3B, %f311;
	fma.rn.f32 	%f313, %f304, 0f3FB8AA3B, %f312;
	fma.rn.f32 	%f314, %f298, 0f32A55E34, %f313;
	fma.rn.f32 	%f315, %f310, %f304, %f314;
	fma.rn.f32 	%f316, %f308, %f298, %f315;
	add.rn.f32 	%f317, %f309, %f316;
	mul.rn.f32 	%f318, %f317, %f6;
	cvt.rni.f32.f32 	%f319, %f318;
	sub.f32 	%f320, %f318, %f319;
	neg.f32 	%f321, %f318;
	fma.rn.f32 	%f322, %f317, %f6, %f321;
	neg.f32 	%f323, %f309;
	add.rn.f32 	%f324, %f317, %f323;
	neg.f32 	%f325, %f324;
	add.rn.f32 	%f326, %f316, %f325;
	fma.rn.f32 	%f327, %f326, %f6, %f322;
	add.f32 	%f328, %f320, %f327;
	setp.gt.f32 	%p45, %f319, 0f00000000;
	selp.b32 	%r263, 0, -2097152000, %p45;
	setp.eq.f32 	%p46, %f7, 0f7F800000;
	setp.eq.f32 	%p47, %f14, 0fBF800000;
	setp.lt.f32 	%p48, %f318, 0f00000000;
	selp.f32 	%f329, 0f00000000, 0f7F800000, %p48;
	abs.f32 	%f330, %f318;
	setp.gt.f32 	%p49, %f330, 0f43180000;
	cvt.rzi.s32.f32 	%r264, %f319;
	shl.b32 	%r265, %r264, 23;
	sub.s32 	%r266, %r265, %r263;
	mov.b32 	%f331, %r266;
	add.s32 	%r267, %r263, 2130706432;
	mov.b32 	%f332, %r267;
	fma.rn.f32 	%f333, %f328, 0f391FCB8E, 0f3AAF85ED;
	fma.rn.f32 	%f334, %f333, %f328, 0f3C1D9856;
	fma.rn.f32 	%f335, %f334, %f328, 0f3D6357BB;
	fma.rn.f32 	%f336, %f335, %f328, 0f3E75FDEC;
	fma.rn.f32 	%f337, %f336, %f328, 0f3F317218;
	fma.rn.f32 	%f338, %f337, %f328, 0f3F800000;
	mul.f32 	%f339, %f338, %f332;
	mul.f32 	%f340, %f339, %f331;
	selp.f32 	%f341, %f329, %f340, %p49;
	selp.f32 	%f342, 0f3F800000, %f341, %p46;
	selp.f32 	%f489, %f342, %f341, %p47;
	bra.uni 	$L__BB1_20;
$L__BB1_18:
	setp.neu.f32 	%p50, %f11, 0f3F800000;
	add.f32 	%f343, %f14, %f14;
	mov.b32 	%r268, %f343;
	and.b32  	%r269, %r268, 2147483647;
	mov.b32 	%f344, %r269;
	selp.f32 	%f489, %f344, %f343, %p50;
	bra.uni 	$L__BB1_20;
$L__BB1_19:
	add.rn.f32 	%f489, %f14, %f6;
$L__BB1_20:
	setp.eq.f32 	%p51, %f8, 0f00000000;
	abs.f32 	%f21, %f15;
	setp.eq.f32 	%p52, %f15, 0f3F800000;
	or.pred  	%p53, %p51, %p52;
	mov.f32 	%f490, 0f3F800000;
	@%p53 bra 	$L__BB1_26;
	setp.nan.f32 	%p54, %f9, %f9;
	setp.nan.f32 	%p55, %f21, %f21;
	or.pred  	%p56, %p55, %p54;
	@%p56 bra 	$L__BB1_25;
	setp.eq.f32 	%p57, %f15, 0f00000000;
	setp.eq.f32 	%p58, %f21, 0f7F800000;
	or.pred  	%p59, %p57, %p58;
	@%p59 bra 	$L__BB1_24;
	setp.lt.f32 	%p60, %f21, 0f00800000;
	mul.f32 	%f346, %f21, 0f4B800000;
	selp.f32 	%f347, %f346, %f21, %p60;
	mov.b32 	%r270, %f347;
	add.s32 	%r271, %r270, -1060439283;
	and.b32  	%r272, %r271, -8388608;
	sub.s32 	%r273, %r270, %r272;
	mov.b32 	%f348, %r273;
	cvt.rn.f32.s32 	%f349, %r272;
	selp.f32 	%f350, 0fC1C00000, 0f00000000, %p60;
	fma.rn.f32 	%f351, %f349, 0f34000000, %f350;
	add.f32 	%f352, %f348, 0fBF800000;
	add.f32 	%f353, %f348, 0f3F800000;
	rcp.approx.ftz.f32 	%f354, %f353;
	add.f32 	%f355, %f352, %f352;
	mul.f32 	%f356, %f355, %f354;
	mul.f32 	%f357, %f356, %f356;
	neg.f32 	%f358, %f356;
	sub.f32 	%f359, %f352, %f356;
	add.f32 	%f360, %f359, %f359;
	fma.rn.f32 	%f361, %f358, %f352, %f360;
	mul.rn.f32 	%f362, %f354, %f361;
	fma.rn.f32 	%f363, %f357, 0f3A2C32E4, 0f3B52E7DB;
	fma.rn.f32 	%f364, %f363, %f357, 0f3C93BB73;
	fma.rn.f32 	%f365, %f364, %f357, 0f3DF6384F;
	mul.rn.f32 	%f366, %f365, %f357;
	fma.rn.f32 	%f367, %f356, 0f3FB8AA3B, %f351;
	mul.f32 	%f368, %f366, 0f40400000;
	sub.f32 	%f369, %f351, %f367;
	fma.rn.f32 	%f370, %f356, 0f3FB8AA3B, %f369;
	fma.rn.f32 	%f371, %f362, 0f3FB8AA3B, %f370;
	fma.rn.f32 	%f372, %f356, 0f32A55E34, %f371;
	fma.rn.f32 	%f373, %f368, %f362, %f372;
	fma.rn.f32 	%f374, %f366, %f356, %f373;
	add.rn.f32 	%f375, %f367, %f374;
	mul.rn.f32 	%f376, %f375, %f8;
	cvt.rni.f32.f32 	%f377, %f376;
	sub.f32 	%f378, %f376, %f377;
	neg.f32 	%f379, %f376;
	fma.rn.f32 	%f380, %f375, %f8, %f379;
	neg.f32 	%f381, %f367;
	add.rn.f32 	%f382, %f375, %f381;
	neg.f32 	%f383, %f382;
	add.rn.f32 	%f384, %f374, %f383;
	fma.rn.f32 	%f385, %f384, %f8, %f380;
	add.f32 	%f386, %f378, %f385;
	setp.gt.f32 	%p61, %f377, 0f00000000;
	selp.b32 	%r274, 0, -2097152000, %p61;
	setp.eq.f32 	%p62, %f9, 0f7F800000;
	setp.eq.f32 	%p63, %f15, 0fBF800000;
	setp.lt.f32 	%p64, %f376, 0f00000000;
	selp.f32 	%f387, 0f00000000, 0f7F800000, %p64;
	abs.f32 	%f388, %f376;
	setp.gt.f32 	%p65, %f388, 0f43180000;
	cvt.rzi.s32.f32 	%r275, %f377;
	shl.b32 	%r276, %r275, 23;
	sub.s32 	%r277, %r276, %r274;
	mov.b32 	%f389, %r277;
	add.s32 	%r278, %r274, 2130706432;
	mov.b32 	%f390, %r278;
	fma.rn.f32 	%f391, %f386, 0f391FCB8E, 0f3AAF85ED;
	fma.rn.f32 	%f392, %f391, %f386, 0f3C1D9856;
	fma.rn.f32 	%f393, %f392, %f386, 0f3D6357BB;
	fma.rn.f32 	%f394, %f393, %f386, 0f3E75FDEC;
	fma.rn.f32 	%f395, %f394, %f386, 0f3F317218;
	fma.rn.f32 	%f396, %f395, %f386, 0f3F800000;
	mul.f32 	%f397, %f396, %f390;
	mul.f32 	%f398, %f397, %f389;
	selp.f32 	%f399, %f387, %f398, %p65;
	selp.f32 	%f400, 0f3F800000, %f399, %p62;
	selp.f32 	%f490, %f400, %f399, %p63;
	bra.uni 	$L__BB1_26;
$L__BB1_24:
	setp.lt.f32 	%p66, %f8, 0f00000000;
	setp.neu.f32 	%p67, %f10, 0f3F800000;
	add.f32 	%f401, %f15, %f15;
	mov.b32 	%r279, %f401;
	xor.b32  	%r280, %r279, 2139095040;
	selp.b32 	%r281, %r280, %r279, %p66;
	and.b32  	%r282, %r281, 2147483647;
	selp.b32 	%r283, %r282, %r281, %p67;
	mov.b32 	%f490, %r283;
	bra.uni 	$L__BB1_26;
$L__BB1_25:
	add.rn.f32 	%f490, %f15, %f8;
$L__BB1_26:
	add.f32 	%f26, %f489, %f490;
	setp.gtu.f32 	%p68, %f26, 0f3F800000;
	@%p68 bra 	$L__BB1_14;
	shr.u32 	%r285, %r407, 2;
	xor.b32  	%r286, %r285, %r407;
	shl.b32 	%r287, %r326, 4;
	shl.b32 	%r288, %r286, 1;
	xor.b32  	%r289, %r288, %r287;
	xor.b32  	%r290, %r289, %r286;
	xor.b32  	%r28, %r290, %r326;
	add.s32 	%r408, %r24, 1087311;
	add.s32 	%r291, %r28, %r408;
	cvt.rn.f32.u32 	%f402, %r291;
	fma.rn.f32 	%f403, %f402, 0f2F800000, 0f2F000000;
	setp.lt.f32 	%p69, %f403, 0f00800000;
	mul.f32 	%f404, %f403, 0f4B000000;
	selp.f32 	%f405, %f404, %f403, %p69;
	selp.f32 	%f406, 0fC1B80000, 0f00000000, %p69;
	mov.b32 	%r292, %f405;
	add.s32 	%r293, %r292, -1059760811;
	and.b32  	%r294, %r293, -8388608;
	sub.s32 	%r295, %r292, %r294;
	mov.b32 	%f407, %r295;
	cvt.rn.f32.s32 	%f408, %r294;
	fma.rn.f32 	%f409, %f408, 0f34000000, %f406;
	add.f32 	%f410, %f407, 0fBF800000;
	fma.rn.f32 	%f411, %f410, 0fBE055027, 0f3E1039F6;
	fma.rn.f32 	%f412, %f411, %f410, 0fBDF8CDCC;
	fma.rn.f32 	%f413, %f412, %f410, 0f3E0F2955;
	fma.rn.f32 	%f414, %f413, %f410, 0fBE2AD8B9;
	fma.rn.f32 	%f415, %f414, %f410, 0f3E4CED0B;
	fma.rn.f32 	%f416, %f415, %f410, 0fBE7FFF22;
	fma.rn.f32 	%f417, %f416, %f410, 0f3EAAAA78;
	fma.rn.f32 	%f418, %f417, %f410, 0fBF000000;
	mul.f32 	%f419, %f410, %f418;
	fma.rn.f32 	%f420, %f419, %f410, %f410;
	fma.rn.f32 	%f421, %f409, 0f3F317218, %f420;
	setp.gt.u32 	%p70, %r292, 2139095039;
	fma.rn.f32 	%f422, %f405, 0f7F800000, 0f7F800000;
	selp.f32 	%f423, %f422, %f421, %p70;
	setp.eq.f32 	%p71, %f405, 0f00000000;
	neg.f32 	%f424, %f423;
	selp.f32 	%f425, 0f7F800000, %f424, %p71;
	div.rn.f32 	%f426, %f489, %f26;
	mul.f32 	%f27, %f425, %f426;
	setp.eq.s32 	%p72, %r402, 1;
	mov.b32 	%r402, 0;
	mov.u32 	%r403, %r28;
	mov.u32 	%r404, %r326;
	mov.u32 	%r405, %r327;
	mov.u32 	%r406, %r328;
	mov.u32 	%r407, %r329;
	mov.f32 	%f492, %f509;
	@%p72 bra 	$L__BB1_29;
	shr.u32 	%r297, %r329, 2;
	xor.b32  	%r298, %r297, %r329;
	shl.b32 	%r299, %r28, 4;
	shl.b32 	%r300, %r298, 1;
	xor.b32  	%r301, %r299, %r300;
	xor.b32  	%r302, %r301, %r28;
	xor.b32  	%r404, %r302, %r298;
	add.s32 	%r303, %r24, %r404;
	add.s32 	%r304, %r303, 1449748;
	shr.u32 	%r305, %r328, 2;
	xor.b32  	%r306, %r305, %r328;
	shl.b32 	%r307, %r404, 4;
	shl.b32 	%r308, %r306, 1;
	xor.b32  	%r309, %r308, %r307;
	xor.b32  	%r310, %r309, %r306;
	xor.b32  	%r403, %r310, %r404;
	add.s32 	%r408, %r24, 1812185;
	add.s32 	%r311, %r403, %r408;
	cvt.rn.f32.u32 	%f427, %r304;
	fma.rn.f32 	%f428, %f427, 0f2F800000, 0f2F000000;
	cvt.rn.f32.u32 	%f429, %r311;
	fma.rn.f32 	%f430, %f429, 0f30C90FDB, 0f30490FDB;
	setp.lt.f32 	%p73, %f428, 0f00800000;
	mul.f32 	%f431, %f428, 0f4B000000;
	selp.f32 	%f432, %f431, %f428, %p73;
	selp.f32 	%f433, 0fC1B80000, 0f00000000, %p73;
	mov.b32 	%r312, %f432;
	add.s32 	%r313, %r312, -1059760811;
	and.b32  	%r314, %r313, -8388608;
	sub.s32 	%r315, %r312, %r314;
	mov.b32 	%f434, %r315;
	cvt.rn.f32.s32 	%f435, %r314;
	fma.rn.f32 	%f436, %f435, 0f34000000, %f433;
	add.f32 	%f437, %f434, 0fBF800000;
	fma.rn.f32 	%f438, %f437, 0fBE055027, 0f3E1039F6;
	fma.rn.f32 	%f439, %f438, %f437, 0fBDF8CDCC;
	fma.rn.f32 	%f440, %f439, %f437, 0f3E0F2955;
	fma.rn.f32 	%f441, %f440, %f437, 0fBE2AD8B9;
	fma.rn.f32 	%f442, %f441, %f437, 0f3E4CED0B;
	fma.rn.f32 	%f443, %f442, %f437, 0fBE7FFF22;
	fma.rn.f32 	%f444, %f443, %f437, 0f3EAAAA78;
	fma.rn.f32 	%f445, %f444, %f437, 0fBF000000;
	mul.f32 	%f446, %f437, %f445;
	fma.rn.f32 	%f447, %f446, %f437, %f437;
	fma.rn.f32 	%f448, %f436, 0f3F317218, %f447;
	setp.gt.u32 	%p74, %r312, 2139095039;
	fma.rn.f32 	%f449, %f432, 0f7F800000, 0f7F800000;
	selp.f32 	%f450, %f449, %f448, %p74;
	setp.eq.f32 	%p75, %f432, 0f00000000;
	mul.f32 	%f451, %f450, 0fC0000000;
	selp.f32 	%f452, 0f7F800000, %f451, %p75;
	sqrt.rn.f32 	%f453, %f452;
	sin.approx.f32 	%f454, %f430;
	cos.approx.f32 	%f455, %f430;
	mul.f32 	%f492, %f453, %f454;
	mul.f32 	%f509, %f453, %f455;
	mov.b32 	%r402, 1;
	mov.u32 	%r405, %r28;
	mov.u32 	%r406, %r326;
	mov.u32 	%r407, %r327;
$L__BB1_29:
	mul.f32 	%f456, %f5, %f27;
	sqrt.rn.f32 	%f457, %f456;
	mul.f32 	%f458, %f73, %f457;
	mul.f32 	%f459, %f492, %f458;
	fma.rn.f32 	%f460, %f72, %f456, %f459;
	add.f32 	%f510, %f510, %f460;
	add.s32 	%r318, %r318, 1;
	setp.eq.s32 	%p76, %r318, %r129;
	@%p76 bra 	$L__BB1_41;
	bra.uni 	$L__BB1_13;
$L__BB1_30:
	setp.eq.s32 	%p4, %r129, 1;
	mov.f32 	%f510, 0f00000000;
	@%p4 bra 	$L__BB1_37;
	mul.f32 	%f44, %f73, 0f00000000;
	mul.f32 	%f45, %f72, 0f00000000;
	and.b32  	%r135, %r129, 2147483646;
	neg.s32 	%r360, %r135;
	mov.f32 	%f510, 0f00000000;
$L__BB1_32:
	setp.eq.s32 	%p5, %r402, 1;
	mov.u32 	%r368, %r403;
	mov.u32 	%r369, %r404;
	mov.u32 	%r370, %r405;
	mov.f32 	%f500, %f509;
	@%p5 bra 	$L__BB1_34;
	shr.u32 	%r136, %r407, 2;
	xor.b32  	%r137, %r136, %r407;
	shl.b32 	%r138, %r403, 4;
	shl.b32 	%r139, %r137, 1;
	xor.b32  	%r140, %r138, %r139;
	xor.b32  	%r141, %r140, %r403;
	xor.b32  	%r369, %r141, %r137;
	add.s32 	%r142, %r408, %r369;
	add.s32 	%r143, %r142, 362437;
	shr.u32 	%r144, %r406, 2;
	xor.b32  	%r145, %r144, %r406;
	shl.b32 	%r146, %r369, 4;
	shl.b32 	%r147, %r145, 1;
	xor.b32  	%r148, %r147, %r146;
	xor.b32  	%r149, %r148, %r145;
	xor.b32  	%r368, %r149, %r369;
	add.s32 	%r408, %r408, 724874;
	add.s32 	%r150, %r368, %r408;
	cvt.rn.f32.u32 	%f84, %r143;
	fma.rn.f32 	%f85, %f84, 0f2F800000, 0f2F000000;
	cvt.rn.f32.u32 	%f86, %r150;
	fma.rn.f32 	%f87, %f86, 0f30C90FDB, 0f30490FDB;
	setp.lt.f32 	%p6, %f85, 0f00800000;
	mul.f32 	%f88, %f85, 0f4B000000;
	selp.f32 	%f89, %f88, %f85, %p6;
	selp.f32 	%f90, 0fC1B80000, 0f00000000, %p6;
	mov.b32 	%r151, %f89;
	add.s32 	%r152, %r151, -1059760811;
	and.b32  	%r153, %r152, -8388608;
	sub.s32 	%r154, %r151, %r153;
	mov.b32 	%f91, %r154;
	cvt.rn.f32.s32 	%f92, %r153;
	fma.rn.f32 	%f93, %f92, 0f34000000, %f90;
	add.f32 	%f94, %f91, 0fBF800000;
	fma.rn.f32 	%f95, %f94, 0fBE055027, 0f3E1039F6;
	fma.rn.f32 	%f96, %f95, %f94, 0fBDF8CDCC;
	fma.rn.f32 	%f97, %f96, %f94, 0f3E0F2955;
	fma.rn.f32 	%f98, %f97, %f94, 0fBE2AD8B9;
	fma.rn.f32 	%f99, %f98, %f94, 0f3E4CED0B;
	fma.rn.f32 	%f100, %f99, %f94, 0fBE7FFF22;
	fma.rn.f32 	%f101, %f100, %f94, 0f3EAAAA78;
	fma.rn.f32 	%f102, %f101, %f94, 0fBF000000;
	mul.f32 	%f103, %f94, %f102;
	fma.rn.f32 	%f104, %f103, %f94, %f94;
	fma.rn.f32 	%f105, %f93, 0f3F317218, %f104;
	setp.gt.u32 	%p7, %r151, 2139095039;
	fma.rn.f32 	%f106, %f89, 0f7F800000, 0f7F800000;
	selp.f32 	%f107, %f106, %f105, %p7;
	setp.eq.f32 	%p8, %f89, 0f00000000;
	mul.f32 	%f108, %f107, 0fC0000000;
	selp.f32 	%f109, 0f7F800000, %f108, %p8;
	sqrt.rn.f32 	%f110, %f109;
	sin.approx.f32 	%f111, %f87;
	cos.approx.f32 	%f112, %f87;
	mul.f32 	%f500, %f110, %f111;
	mul.f32 	%f509, %f110, %f112;
	mov.u32 	%r370, %r403;
	mov.u32 	%r406, %r404;
	mov.u32 	%r407, %r405;
	mov.u32 	%r403, %r368;
	mov.u32 	%r404, %r369;
	mov.u32 	%r405, %r370;
$L__BB1_34:
	setp.ne.s32 	%p9, %r402, 1;
	fma.rn.f32 	%f113, %f500, %f44, %f45;
	add.f32 	%f52, %f510, %f113;
	mov.b32 	%r402, 0;
	mov.f32 	%f502, %f509;
	@%p9 bra 	$L__BB1_36;
	shr.u32 	%r157, %r407, 2;
	xor.b32  	%r158, %r157, %r407;
	shl.b32 	%r159, %r368, 4;
	shl.b32 	%r160, %r158, 1;
	xor.b32  	%r161, %r159, %r160;
	xor.b32  	%r162, %r161, %r368;
	xor.b32  	%r404, %r162, %r158;
	add.s32 	%r163, %r408, %r404;
	add.s32 	%r164, %r163, 362437;
	shr.u32 	%r165, %r406, 2;
	xor.b32  	%r166, %r165, %r406;
	shl.b32 	%r167, %r404, 4;
	shl.b32 	%r168, %r166, 1;
	xor.b32  	%r169, %r168, %r167;
	xor.b32  	%r170, %r169, %r166;
	xor.b32  	%r403, %r170, %r404;
	add.s32 	%r408, %r408, 724874;
	add.s32 	%r171, %r403, %r408;
	cvt.rn.f32.u32 	%f114, %r164;
	fma.rn.f32 	%f115, %f114, 0f2F800000, 0f2F000000;
	cvt.rn.f32.u32 	%f116, %r171;
	fma.rn.f32 	%f117, %f116, 0f30C90FDB, 0f30490FDB;
	setp.lt.f32 	%p10, %f115, 0f00800000;
	mul.f32 	%f118, %f115, 0f4B000000;
	selp.f32 	%f119, %f118, %f115, %p10;
	selp.f32 	%f120, 0fC1B80000, 0f00000000, %p10;
	mov.b32 	%r172, %f119;
	add.s32 	%r173, %r172, -1059760811;
	and.b32  	%r174, %r173, -8388608;
	sub.s32 	%r175, %r172, %r174;
	mov.b32 	%f121, %r175;
	cvt.rn.f32.s32 	%f122, %r174;
	fma.rn.f32 	%f123, %f122, 0f34000000, %f120;
	add.f32 	%f124, %f121, 0fBF800000;
	fma.rn.f32 	%f125, %f124, 0fBE055027, 0f3E1039F6;
	fma.rn.f32 	%f126, %f125, %f124, 0fBDF8CDCC;
	fma.rn.f32 	%f127, %f126, %f124, 0f3E0F2955;
	fma.rn.f32 	%f128, %f127, %f124, 0fBE2AD8B9;
	fma.rn.f32 	%f129, %f128, %f124, 0f3E4CED0B;
	fma.rn.f32 	%f130, %f129, %f124, 0fBE7FFF22;
	fma.rn.f32 	%f131, %f130, %f124, 0f3EAAAA78;
	fma.rn.f32 	%f132, %f131, %f124, 0fBF000000;
	mul.f32 	%f133, %f124, %f132;
	fma.rn.f32 	%f134, %f133, %f124, %f124;
	fma.rn.f32 	%f135, %f123, 0f3F317218, %f134;
	setp.gt.u32 	%p11, %r172, 2139095039;
	fma.rn.f32 	%f136, %f119, 0f7F800000, 0f7F800000;
	selp.f32 	%f137, %f136, %f135, %p11;
	setp.eq.f32 	%p12, %f119, 0f00000000;
	mul.f32 	%f138, %f137, 0fC0000000;
	selp.f32 	%f139, 0f7F800000, %f138, %p12;
	sqrt.rn.f32 	%f140, %f139;
	sin.approx.f32 	%f141, %f117;
	cos.approx.f32 	%f142, %f117;
	mul.f32 	%f502, %f140, %f141;
	mul.f32 	%f509, %f140, %f142;
	mov.b32 	%r402, 1;
	mov.u32 	%r405, %r368;
	mov.u32 	%r406, %r369;
	mov.u32 	%r407, %r370;
$L__BB1_36:
	fma.rn.f32 	%f143, %f502, %f44, %f45;
	add.f32 	%f510, %f52, %f143;
	add.s32 	%r360, %r360, 2;
	setp.ne.s32 	%p13, %r360, 0;
	@%p13 bra 	$L__BB1_32;
$L__BB1_37:
	and.b32  	%r176, %r129, 1;
	setp.eq.b32 	%p14, %r176, 1;
	not.pred 	%p15, %p14;
	@%p15 bra 	$L__BB1_41;
	setp.eq.s32 	%p16, %r402, 1;
	mov.b32 	%r402, 0;
	mov.f32 	%f508, %f509;
	@%p16 bra 	$L__BB1_40;
	shr.u32 	%r179, %r407, 2;
	xor.b32  	%r180, %r179, %r407;
	shl.b32 	%r181, %r403, 4;
	shl.b32 	%r182, %r180, 1;
	xor.b32  	%r183, %r181, %r182;
	xor.b32  	%r184, %r183, %r403;
	xor.b32  	%r410, %r184, %r180;
	add.s32 	%r185, %r408, %r410;
	add.s32 	%r186, %r185, 362437;
	shr.u32 	%r187, %r406, 2;
	xor.b32  	%r188, %r187, %r406;
	shl.b32 	%r189, %r410, 4;
	shl.b32 	%r190, %r188, 1;
	xor.b32  	%r191, %r190, %r189;
	xor.b32  	%r192, %r191, %r188;
	xor.b32  	%r409, %r192, %r410;
	add.s32 	%r408, %r408, 724874;
	add.s32 	%r193, %r409, %r408;
	cvt.rn.f32.u32 	%f144, %r186;
	fma.rn.f32 	%f145, %f144, 0f2F800000, 0f2F000000;
	cvt.rn.f32.u32 	%f146, %r193;
	fma.rn.f32 	%f147, %f146, 0f30C90FDB, 0f30490FDB;
	setp.lt.f32 	%p17, %f145, 0f00800000;
	mul.f32 	%f148, %f145, 0f4B000000;
	selp.f32 	%f149, %f148, %f145, %p17;
	selp.f32 	%f150, 0fC1B80000, 0f00000000, %p17;
	mov.b32 	%r194, %f149;
	add.s32 	%r195, %r194, -1059760811;
	and.b32  	%r196, %r195, -8388608;
	sub.s32 	%r197, %r194, %r196;
	mov.b32 	%f151, %r197;
	cvt.rn.f32.s32 	%f152, %r196;
	fma.rn.f32 	%f153, %f152, 0f34000000, %f150;
	add.f32 	%f154, %f151, 0fBF800000;
	fma.rn.f32 	%f155, %f154, 0fBE055027, 0f3E1039F6;
	fma.rn.f32 	%f156, %f155, %f154, 0fBDF8CDCC;
	fma.rn.f32 	%f157, %f156, %f154, 0f3E0F2955;
	fma.rn.f32 	%f158, %f157, %f154, 0fBE2AD8B9;
	fma.rn.f32 	%f159, %f158, %f154, 0f3E4CED0B;
	fma.rn.f32 	%f160, %f159, %f154, 0fBE7FFF22;
	fma.rn.f32 	%f161, %f160, %f154, 0f3EAAAA78;
	fma.rn.f32 	%f162, %f161, %f154, 0fBF000000;
	mul.f32 	%f163, %f154, %f162;
	fma.rn.f32 	%f164, %f163, %f154, %f154;
	fma.rn.f32 	%f165, %f153, 0f3F317218, %f164;
	setp.gt.u32 	%p18, %r194, 2139095039;
	fma.rn.f32 	%f166, %f149, 0f7F800000, 0f7F800000;
	selp.f32 	%f167, %f166, %f165, %p18;
	setp.eq.f32 	%p19, %f149, 0f00000000;
	mul.f32 	%f168, %f167, 0fC0000000;
	selp.f32 	%f169, 0f7F800000, %f168, %p19;
	sqrt.rn.f32 	%f170, %f169;
	sin.approx.f32 	%f171, %f147;
	cos.approx.f32 	%f172, %f147;
	mul.f32 	%f508, %f170, %f171;
	mul.f32 	%f509, %f170, %f172;
	mov.b32 	%r402, 1;
	mov.u32 	%r411, %r403;
	mov.u32 	%r406, %r404;
	mov.u32 	%r407, %r405;
	mov.u32 	%r403, %r409;
	mov.u32 	%r404, %r410;
	mov.u32 	%r405, %r411;
$L__BB1_40:
	mul.f32 	%f173, %f73, 0f00000000;
	mul.f32 	%f174, %f508, %f173;
	fma.rn.f32 	%f175, %f72, 0f00000000, %f174;
	add.f32 	%f510, %f510, %f175;
$L__BB1_41:
	ld.param.f32 	%f486, [_Z15simulateVGPathsP17curandStateXORWOWPfiiffffff_param_6];
	ld.param.f32 	%f485, [_Z15simulateVGPathsP17curandStateXORWOWPfiiffffff_param_5];
	ld.param.u64 	%rd9, [_Z15simulateVGPathsP17curandStateXORWOWPfiiffffff_param_1];
	mul.f32 	%f461, %f73, 0f3F000000;
	mul.f32 	%f462, %f73, %f461;
	mul.f32 	%f463, %f74, %f462;
	mul.f32 	%f464, %f72, %f74;
	mov.f32 	%f465, 0f3F800000;
	sub.f32 	%f466, %f465, %f464;
	sub.f32 	%f467, %f466, %f463;
	div.rn.f32 	%f468, %f467, %f74;
	fma.rn.f32 	%f469, %f69, %f468, %f510;
	fma.rn.f32 	%f470, %f469, 0f3BBB989D, 0f3F000000;
	cvt.sat.f32.f32 	%f471, %f470;
	mov.f32 	%f472, 0f4B400001;
	mov.f32 	%f473, 0f437C0000;
	fma.rm.f32 	%f474, %f471, %f473, %f472;
	add.f32 	%f475, %f474, 0fCB40007F;
	neg.f32 	%f476, %f475;
	fma.rn.f32 	%f477, %f469, 0f3FB8AA3B, %f476;
	fma.rn.f32 	%f478, %f469, 0f32A57060, %f477;
	mov.b32 	%r316, %f474;
	shl.b32 	%r317, %r316, 23;
	mov.b32 	%f479, %r317;
	ex2.approx.ftz.f32 	%f480, %f478;
	mul.f32 	%f481, %f480, %f479;
	mul.f32 	%f482, %f486, %f481;
	sub.f32 	%f483, %f482, %f485;
	max.f32 	%f484, %f483, 0f00000000;
	cvta.to.global.u64 	%rd6, %rd9;
	mul.wide.s32 	%rd7, %r1, 4;
	add.s64 	%rd8, %rd6, %rd7;
	st.global.f32 	[%rd8], %f484;
	st.global.v2.u32 	[%rd1], {%r408, %r407};
	st.global.v2.u32 	[%rd1+8], {%r406, %r405};
	st.global.v2.u32 	[%rd1+16], {%r404, %r403};
	st.global.v2.u32 	[%rd1+24], {%r402, %r9};
	st.global.f32 	[%rd1+32], %f509;
	st.global.f64 	[%rd1+40], %fd1;
$L__BB1_42:
	ret;

}


// ===== COMPILED SASS (sm_100) =====

	.target	sm_100

	.elftype	@"ET_EXEC"


//--------------------- .note.nv.tkinfo           --------------------------
	.section	.note.nv.tkinfo,"",@"SHT_NOTE"
	.sectionflags	@"SHF_NOTE_NV_TKINFO"
	.tkinfo
        /*0018*/ 	.word	0x00000002
        /*0030*/ 	.string	""
        /*0030*/ 	.string	"ptxas"
        /*0030*/ 	.string	"Cuda compilation tools, release 13.0, V13.0.88"
        /*0030*/ 	.string	"Build cuda_13.0.r13.0/compiler.36424714_0"
        /*0030*/ 	.string	"-arch sm_100 -m 64 "



//--------------------- .note.nv.cuinfo           --------------------------
	.section	.note.nv.cuinfo,"",@"SHT_NOTE"
	.sectionflags	@"SHF_NOTE_NV_CUINFO"
        /*0018*/ 	.short	0x0002
        /*001a*/ 	.short	0x0064
        /*001c*/ 	.short	0x0082
	.zero		2


//--------------------- .nv.info                  --------------------------
	.section	.nv.info,"",@"SHT_CUDA_INFO"
	.align	4


	//----- nvinfo : EIATTR_REGCOUNT
	.align		4
        /*0000*/ 	.byte	0x04, 0x2f
        /*0002*/ 	.short	(.L_10 - .L_9)
	.align		4
.L_9:
        /*0004*/ 	.word	index@(_Z11setupStatesP17curandStateXORWOWm)
        /*0008*/ 	.word	0x0000001f


	//----- nvinfo : EIATTR_FRAME_SIZE
	.align		4
.L_10:
        /*000c*/ 	.byte	0x04, 0x11
        /*000e*/ 	.short	(.L_12 - .L_11)
	.align		4
.L_11:
        /*0010*/ 	.word	index@(_Z11setupStatesP17curandStateXORWOWm)
        /*0014*/ 	.word	0x00000000


	//----- nvinfo : EIATTR_REGCOUNT
	.align		4
.L_12:
        /*0018*/ 	.byte	0x04, 0x2f
        /*001a*/ 	.short	(.L_14 - .L_13)
	.align		4
.L_13:
        /*001c*/ 	.word	index@(_Z15simulateVGPathsP17curandStateXORWOWPfiiffffff)
        /*0020*/ 	.word	0x00000028


	//----- nvinfo : EIATTR_FRAME_SIZE
	.align		4
.L_14:
        /*0024*/ 	.byte	0x04, 0x11
        /*0026*/ 	.short	(.L_16 - .L_15)
	.align		4
.L_15:
        /*0028*/ 	.word	index@($__internal_2_$__cuda_sm3x_div_rn_noftz_f32_slowpath)
        /*002c*/ 	.word	0x00000000


	//----- nvinfo : EIATTR_FRAME_SIZE
	.align		4
.L_16:
        /*0030*/ 	.byte	0x04, 0x11
        /*0032*/ 	.short	(.L_18 - .L_17)
	.align		4
.L_17:
        /*0034*/ 	.word	index@($__internal_1_$__cuda_sm20_sqrt_rn_f32_slowpath)
        /*0038*/ 	.word	0x00000000


	//----- nvinfo : EIATTR_FRAME_SIZE
	.align		4
.L_18:
        /*003c*/ 	.byte	0x04, 0x11
        /*003e*/ 	.short	(.L_20 - .L_19)
	.align		4
.L_19:
        /*0040*/ 	.word	index@($__internal_0_$__cuda_sm20_rcp_rn_f32_slowpath)
        /*0044*/ 	.word	0x00000000


	//----- nvinfo : EIATTR_FRAME_SIZE
	.align		4
.L_20:
        /*0048*/ 	.byte	0x04, 0x11
        /*004a*/ 	.short	(.L_22 - .L_21)
	.align		4
.L_21:
        /*004c*/ 	.word	index@(_Z15simulateVGPathsP17curandStateXORWOWPfiiffffff)
        /*0050*/ 	.word	0x00000000


	//----- nvinfo : EIATTR_MIN_STACK_SIZE
	.align		4
.L_22:
        /*0054*/ 	.byte	0x04, 0x12
        /*0056*/ 	.short	(.L_24 - .L_23)
	.align		4
.L_23:
        /*0058*/ 	.word	index@(_Z15simulateVGPathsP17curandStateXORWOWPfiiffffff)
        /*005c*/ 	.word	0x00000000


	//----- nvinfo : EIATTR_MIN_STACK_SIZE
	.align		4
.L_24:
        /*0060*/ 	.byte	0x04, 0x12
        /*0062*/ 	.short	(.L_26 - .L_25)
	.align		4
.L_25:
        /*0064*/ 	.word	index@(_Z11setupStatesP17curandStateXORWOWm)
        /*0068*/ 	.word	0x00000000
.L_26:


//--------------------- .nv.compat                --------------------------
	.section	.nv.compat,"",@"SHT_CUDA_COMPAT_INFO"
	.align	4
        /*0000*/ 	.byte	0x02, 0x09, 0x00, 0x00, 0x02, 0x02, 0x01, 0x00, 0x02, 0x05, 0x05, 0x00, 0x03, 0x07, 0x01, 0x01
        /*0010*/ 	.byte	0x02, 0x03, 0x00, 0x00, 0x02, 0x06, 0x01, 0x00, 0x04, 0x0b, 0x08, 0x00, 0x01, 0x00, 0x00, 0x00
        /*0020*/ 	.byte	0x00, 0x00, 0x00, 0x00


//--------------------- .nv.info._Z15simulateVGPathsP17curandStateXORWOWPfiiffffff --------------------------
	.section	.nv.info._Z15simulateVGPathsP17curandStateXORWOWPfiiffffff,"",@"SHT_CUDA_INFO"
	.sectionflags	@""
	.align	4


	//----- nvinfo : EIATTR_CUDA_API_VERSION
	.align		4
        /*0000*/ 	.byte	0x04, 0x37
        /*0002*/ 	.short	(.L_28 - .L_27)
.L_27:
        /*0004*/ 	.word	0x00000082


	//----- nvinfo : EIATTR_KPARAM_INFO
	.align		4
.L_28:
        /*0008*/ 	.byte	0x04, 0x17
        /*000a*/ 	.short	(.L_30 - .L_29)
.L_29:
        /*000c*/ 	.word	0x00000000
        /*0010*/ 	.short	0x0009
        /*0012*/ 	.short	0x002c
        /*0014*/ 	.byte	0x00, 0xf0, 0x11, 0x00


	//----- nvinfo : EIATTR_KPARAM_INFO
	.align		4
.L_30:
        /*0018*/ 	.byte	0x04, 0x17
        /*001a*/ 	.short	(.L_32 - .L_31)
.L_31:
        /*001c*/ 	.word	0x00000000
        /*0020*/ 	.short	0x0008
        /*0022*/ 	.short	0x0028
        /*0024*/ 	.byte	0x00, 0xf0, 0x11, 0x00


	//----- nvinfo : EIATTR_KPARAM_INFO
	.align		4
.L_32:
        /*0028*/ 	.byte	0x04, 0x17
        /*002a*/ 	.short	(.L_34 - .L_33)
.L_33:
        /*002c*/ 	.word	0x00000000
        /*0030*/ 	.short	0x0007
        /*0032*/ 	.short	0x0024
        /*0034*/ 	.byte	0x00, 0xf0, 0x11, 0x00


	//----- nvinfo : EIATTR_KPARAM_INFO
	.align		4
.L_34:
        /*0038*/ 	.byte	0x04, 0x17
        /*003a*/ 	.short	(.L_36 - .L_35)
.L_35:
        /*003c*/ 	.word	0x00000000
        /*0040*/ 	.short	0x0006
        /*0042*/ 	.short	0x0020
        /*0044*/ 	.byte	0x00, 0xf0, 0x11, 0x00


	//----- nvinfo : EIATTR_KPARAM_INFO
	.align		4
.L_36:
        /*0048*/ 	.byte	0x04, 0x17
        /*004a*/ 	.short	(.L_38 - .L_37)
.L_37:
        /*004c*/ 	.word	0x00000000
        /*0050*/ 	.short	0x0005
        /*0052*/ 	.short	0x001c
        /*0054*/ 	.byte	0x00, 0xf0, 0x11, 0x00


	//----- nvinfo : EIATTR_KPARAM_INFO
	.align		4
.L_38:
        /*0058*/ 	.byte	0x04, 0x17
        /*005a*/ 	.short	(.L_40 - .L_39)
.L_39:
        /*005c*/ 	.word	0x00000000
        /*0060*/ 	.short	0x0004
        /*0062*/ 	.short	0x0018
        /*0064*/ 	.byte	0x00, 0xf0, 0x11, 0x00


	//----- nvinfo : EIATTR_KPARAM_INFO
	.align		4
.L_40:
        /*0068*/ 	.byte	0x04, 0x17
        /*006a*/ 	.short	(.L_42 - .L_41)
.L_41:
        /*006c*/ 	.word	0x00000000
        /*0070*/ 	.short	0x0003
        /*0072*/ 	.short	0x0014
        /*0074*/ 	.byte	0x00, 0xf0, 0x11, 0x00


	//----- nvinfo : EIATTR_KPARAM_INFO
	.align		4
.L_42:
        /*0078*/ 	.byte	0x04, 0x17
        /*007a*/ 	.short	(.L_44 - .L_43)
.L_43:
        /*007c*/ 	.word	0x00000000
        /*0080*/ 	.short	0x0002
        /*0082*/ 	.short	0x0010
        /*0084*/ 	.byte	0x00, 0xf0, 0x11, 0x00


	//----- nvinfo : EIATTR_KPARAM_INFO
	.align		4
.L_44:
        /*0088*/ 	.byte	0x04, 0x17
        /*008a*/ 	.short	(.L_46 - .L_45)
.L_45:
        /*008c*/ 	.word	0x00000000
        /*0090*/ 	.short	0x0001
        /*0092*/ 	.short	0x0008
        /*0094*/ 	.byte	0x00, 0xf5, 0x21, 0x00


	//----- nvinfo : EIATTR_KPARAM_INFO
	.align		4
.L_46:
        /*0098*/ 	.byte	0x04, 0x17
        /*009a*/ 	.short	(.L_48 - .L_47)
.L_47:
        /*009c*/ 	.word	0x00000000
        /*00a0*/ 	.short	0x0000
        /*00a2*/ 	.short	0x0000
        /*00a4*/ 	.byte	0x00, 0xf5, 0x21, 0x00


	//----- nvinfo : EIATTR_SPARSE_MMA_MASK
	.align		4
.L_48:
        /*00a8*/ 	.byte	0x03, 0x50
        /*00aa*/ 	.short	0x0000


	//----- nvinfo : EIATTR_MAXREG_COUNT
	.align		4
        /*00ac*/ 	.byte	0x03, 0x1b
        /*00ae*/ 	.short	0x00ff


	//----- nvinfo : EIATTR_MERCURY_ISA_VERSION
	.align		4
        /*00b0*/ 	.byte	0x03, 0x5f
        /*00b2*/ 	.short	0x0101


	//----- nvinfo : EIATTR_VRC_CTA_INIT_COUNT
	.align		4
        /*00b4*/ 	.byte	0x02, 0x4a
	.zero		1
	.zero		1


	//----- nvinfo : EIATTR_EXIT_INSTR_OFFSETS
	.align		4
        /*00b8*/ 	.byte	0x04, 0x1c
        /*00ba*/ 	.short	(.L_50 - .L_49)


	//   ....[0]....
.L_49:
        /*00bc*/ 	.word	0x00000070


	//   ....[1]....
        /*00c0*/ 	.word	0x000042c0


	//----- nvinfo : EIATTR_CRS_STACK_SIZE
	.align		4
.L_50:
        /*00c4*/ 	.byte	0x04, 0x1e
        /*00c6*/ 	.short	(.L_52 - .L_51)
.L_51:
        /*00c8*/ 	.word	0x00000000


	//----- nvinfo : EIATTR_CBANK_PARAM_SIZE
	.align		4
.L_52:
        /*00cc*/ 	.byte	0x03, 0x19
        /*00ce*/ 	.short	0x0030


	//----- nvinfo : EIATTR_PARAM_CBANK
	.align		4
        /*00d0*/ 	.byte	0x04, 0x0a
        /*00d2*/ 	.short	(.L_54 - .L_53)
	.align		4
.L_53:
        /*00d4*/ 	.word	index@(.nv.constant0._Z15simulateVGPathsP17curandStateXORWOWPfiiffffff)
        /*00d8*/ 	.short	0x0380
        /*00da*/ 	.short	0x0030


	//----- nvinfo : EIATTR_SW_WAR
	.align		4
.L_54:
        /*00dc*/ 	.byte	0x04, 0x36
        /*00de*/ 	.short	(.L_56 - .L_55)
.L_55:
        /*00e0*/ 	.word	0x00000008
.L_56:


//--------------------- .nv.info._Z11setupStatesP17curandStateXORWOWm --------------------------
	.section	.nv.info._Z11setupStatesP17curandStateXORWOWm,"",@"SHT_CUDA_INFO"
	.sectionflags	@""
	.align	4


	//----- nvinfo : EIATTR_CUDA_API_VERSION
	.align		4
        /*0000*/ 	.byte	0x04, 0x37
        /*0002*/ 	.short	(.L_58 - .L_57)
.L_57:
        /*0004*/ 	.word	0x00000082


	//----- nvinfo : EIATTR_KPARAM_INFO
	.align		4
.L_58:
        /*0008*/ 	.byte	0x04, 0x17
        /*000a*/ 	.short	(.L_60 - .L_59)
.L_59:
        /*000c*/ 	.word	0x00000000
        /*0010*/ 	.short	0x0001
        /*0012*/ 	.short	0x0008
        /*0014*/ 	.byte	0x00, 0xf0, 0x21, 0x00


	//----- nvinfo : EIATTR_KPARAM_INFO
	.align		4
.L_60:
        /*0018*/ 	.byte	0x04, 0x17
        /*001a*/ 	.short	(.L_62 - .L_61)
.L_61:
        /*001c*/ 	.word	0x00000000
        /*0020*/ 	.short	0x0000
        /*0022*/ 	.short	0x0000
        /*0024*/ 	.byte	0x00, 0xf5, 0x21, 0x00


	//----- nvinfo : EIATTR_SPARSE_MMA_MASK
	.align		4
.L_62:
        /*0028*/ 	.byte	0x03, 0x50
        /*002a*/ 	.short	0x0000


	//----- nvinfo : EIATTR_MAXREG_COUNT
	.align		4
        /*002c*/ 	.byte	0x03, 0x1b
        /*002e*/ 	.short	0x00ff


	//----- nvinfo : EIATTR_MERCURY_ISA_VERSION
	.align		4
        /*0030*/ 	.byte	0x03, 0x5f
        /*0032*/ 	.short	0x0101


	//----- nvinfo : EIATTR_VRC_CTA_INIT_COUNT
	.align		4
        /*0034*/ 	.byte	0x02, 0x4a
	.zero		1
	.zero		1


	//----- nvinfo : EIATTR_EXIT_INSTR_OFFSETS
	.align		4
        /*0038*/ 	.byte	0x04, 0x1c
        /*003a*/ 	.short	(.L_64 - .L_63)


	//   ....[0]....
.L_63:
        /*003c*/ 	.word	0x00000ed0


	//----- nvinfo : EIATTR_CRS_STACK_SIZE
	.align		4
.L_64:
        /*0040*/ 	.byte	0x04, 0x1e
        /*0042*/ 	.short	(.L_66 - .L_65)
.L_65:
        /*0044*/ 	.word	0x00000000


	//----- nvinfo : EIATTR_CBANK_PARAM_SIZE
	.align		4
.L_66:
        /*0048*/ 	.byte	0x03, 0x19
        /*004a*/ 	.short	0x0010


	//----- nvinfo : EIATTR_PARAM_CBANK
	.align		4
        /*004c*/ 	.byte	0x04, 0x0a
        /*004e*/ 	.short	(.L_68 - .L_67)
	.align		4
.L_67:
        /*0050*/ 	.word	index@(.nv.constant0._Z11setupStatesP17curandStateXORWOWm)
        /*0054*/ 	.short	0x0380
        /*0056*/ 	.short	0x0010


	//----- nvinfo : EIATTR_SW_WAR
	.align		4
.L_68:
        /*0058*/ 	.byte	0x04, 0x36
        /*005a*/ 	.short	(.L_70 - .L_69)
.L_69:
        /*005c*/ 	.word	0x00000008
.L_70:


//--------------------- .nv.callgraph             --------------------------
	.section	.nv.callgraph,"",@"SHT_CUDA_CALLGRAPH"
	.align	4
	.sectionentsize	8
	.align		4
        /*0000*/ 	.word	0x00000000
	.align		4
        /*0004*/ 	.word	0xffffffff
	.align		4
        /*0008*/ 	.word	0x00000000
	.align		4
        /*000c*/ 	.word	0xfffffffe
	.align		4
        /*0010*/ 	.word	0x00000000
	.align		4
        /*0014*/ 	.word	0xfffffffd
	.align		4
        /*0018*/ 	.word	0x00000000
	.align		4
        /*001c*/ 	.word	0xfffffffc


//--------------------- .nv.constant4             --------------------------
	.section	.nv.constant4,"a",@progbits
	.align	8
	.align		8
.nv.constant4:
        /*0000*/ 	.dword	precalc_xorwow_matrix
	.align		8
        /*0008*/ 	.dword	precalc_xorwow_offset_matrix
	.align		8
        /*0010*/ 	.dword	mrg32k3aM1
	.align		8
        /*0018*/ 	.dword	mrg32k3aM2
	.align		8
        /*0020*/ 	.dword	mrg32k3aM1SubSeq
	.align		8
        /*0028*/ 	.dword	mrg32k3aM2SubSeq
	.align		8
        /*0030*/ 	.dword	mrg32k3aM1Seq
	.align		8
        /*0038*/ 	.dword	mrg32k3aM2Seq


//--------------------- .nv.constant3             --------------------------
	.section	.nv.constant3,"a",@progbits
	.align	8
.nv.constant3:
	.type		__cr_lgamma_table,@object
	.size		__cr_lgamma_table,(.L_8 - __cr_lgamma_table)
__cr_lgamma_table:
        /*0000*/ 	.byte	0x00, 0x00, 0x00, 0x00, 0x00, 0x00, 0x00, 0x00, 0x00, 0x00, 0x00, 0x00, 0x00, 0x00, 0x00, 0x00
        /*0010*/ 	.byte	0xef, 0x39, 0xfa, 0xfe, 0x42, 0x2e, 0xe6, 0x3f, 0x02, 0x20, 0x2a, 0xfa, 0x0b, 0xab, 0xfc, 0x3f
        /*0020*/ 	.byte	0xf9, 0x2c, 0x92, 0x7c, 0xa7, 0x6c, 0x09, 0x40, 0xc9, 0x79, 0x44, 0x3c, 0x64, 0x26, 0x13, 0x40
        /*0030*/ 	.byte	0xca, 0x01, 0xcf, 0x3a, 0x27, 0x51, 0x1a, 0x40, 0x30, 0xcc, 0x2d, 0xf3, 0xe1, 0x0c, 0x21, 0x40
        /*0040*/ 	.byte	0x0d, 0xb7, 0xfc, 0x82, 0x8e, 0x35, 0x25, 0x40
.L_8:


//--------------------- .text._Z15simulateVGPathsP17curandStateXORWOWPfiiffffff --------------------------
	.section	.text._Z15simulateVGPathsP17curandStateXORWOWPfiiffffff,"ax",@progbits
	.align	128
        .global         _Z15simulateVGPathsP17curandStateXORWOWPfiiffffff
        .type           _Z15simulateVGPathsP17curandStateXORWOWPfiiffffff,@function
        .size           _Z15simulateVGPathsP17curandStateXORWOWPfiiffffff,(.L_x_108 - _Z15simulateVGPathsP17curandStateXORWOWPfiiffffff)
        .other          _Z15simulateVGPathsP17curandStateXORWOWPfiiffffff,@"STO_CUDA_ENTRY STV_DEFAULT"
_Z15simulateVGPathsP17curandStateXORWOWPfiiffffff:
.text._Z15simulateVGPathsP17curandStateXORWOWPfiiffffff:
[----:B------:R-:W-:Y:S01]  /*0000*/  LDC R1, c[0x0][0x37c] ;  /* 0x0000df00ff017b82 */ /* 0x000fe20000000800 */
[----:B------:R-:W0:Y:S07]  /*0010*/  S2R R3, SR_TID.X ;  /* 0x0000000000037919 */ /* 0x000e2e0000002100 */
[----:B------:R-:W0:Y:S01]  /*0020*/  S2UR UR4, SR_CTAID.X ;  /* 0x00000000000479c3 */ /* 0x000e220000002500 */
[----:B------:R-:W1:Y:S07]  /*0030*/  LDCU UR5, c[0x0][0x390] ;  /* 0x00007200ff0577ac */ /* 0x000e6e0008000800 */
[----:B------:R-:W0:Y:S02]  /*0040*/  LDC R10, c[0x0][0x360] ;  /* 0x0000d800ff0a7b82 */ /* 0x000e240000000800 */
[----:B0-----:R-:W-:-:S05]  /*0050*/  IMAD R10, R10, UR4, R3 ;  /* 0x000000040a0a7c24 */ /* 0x001fca000f8e0203 */
[----:B-1----:R-:W-:-:S13]  /*0060*/  ISETP.GE.AND P0, PT, R10, UR5, PT ;  /* 0x000000050a007c0c */ /* 0x002fda000bf06270 */
[----:B------:R-:W-:Y:S05]  /*0070*/  @P0 EXIT ;  /* 0x000000000000094d */ /* 0x000fea0003800000 */
[----:B------:R-:W0:Y:S01]  /*0080*/  LDC.64 R24, c[0x0][0x380] ;  /* 0x0000e000ff187b82 */ /* 0x000e220000000a00 */
[----:B------:R-:W1:Y:S01]  /*0090*/  LDCU.64 UR6, c[0x0][0x358] ;  /* 0x00006b00ff0677ac */ /* 0x000e620008000a00 */
[----:B------:R-:W2:Y:S01]  /*00a0*/  LDCU UR4, c[0x0][0x394] ;  /* 0x00007280ff0477ac */ /* 0x000ea20008000800 */
[----:B0-----:R-:W-:-:S05]  /*00b0*/  IMAD.WIDE R24, R10, 0x30, R24 ;  /* 0x000000300a187825 */ /* 0x001fca00078e0218 */
[----:B-1----:R0:W5:Y:S04]  /*00c0*/  LDG.E R9, desc[UR6][R24.64+0x20] ;  /* 0x0000200618097981 */ /* 0x002168000c1e1900 */
[----:B------:R0:W5:Y:S04]  /*00d0*/  LDG.E.64 R22, desc[UR6][R24.64+0x28] ;  /* 0x0000280618167981 */ /* 0x000168000c1e1b00 */
[----:B------:R0:W5:Y:S04]  /*00e0*/  LDG.E.64 R20, desc[UR6][R24.64] ;  /* 0x0000000618147981 */ /* 0x000168000c1e1b00 */
[----:B------:R0:W5:Y:S04]  /*00f0*/  LDG.E.64 R18, desc[UR6][R24.64+0x8] ;  /* 0x0000080618127981 */ /* 0x000168000c1e1b00 */
[----:B------:R0:W5:Y:S04]  /*0100*/  LDG.E.64 R16, desc[UR6][R24.64+0x10] ;  /* 0x0000100618107981 */ /* 0x000168000c1e1b00 */
[----:B------:R0:W5:Y:S01]  /*0110*/  LDG.E.64 R14, desc[UR6][R24.64+0x18] ;  /* 0x00001806180e7981 */ /* 0x000162000c1e1b00 */
[----:B--2---:R-:W-:Y:S01]  /*0120*/  UISETP.GE.AND UP0, UPT, UR4, 0x1, UPT ;  /* 0x000000010400788c */ /* 0x004fe2000bf06270 */
[----:B------:R-:W-:-:S08]  /*0130*/  HFMA2 R8, -RZ, RZ, 0, 0 ;  /* 0x00000000ff087431 */ /* 0x000fd000000001ff */
[----:B0-----:R-:W-:Y:S05]  /*0140*/  BRA.U !UP0, `(.L_x_0) ;  /* 0x0000003d08b07547 */ /* 0x001fea000b800000 */
[----:B------:R-:W-:Y:S01]  /*0150*/  I2FP.F32.S32 R2, UR4 ;  /* 0x0000000400027c45 */ /* 0x000fe20008201400 */
[----:B------:R-:W0:Y:S03]  /*0160*/  LDCU UR4, c[0x0][0x398] ;  /* 0x00007300ff0477ac */ /* 0x000e260008000800 */
[----:B------:R-:W1:Y:S01]  /*0170*/  MUFU.RCP R3, R2 ;  /* 0x0000000200037308 */ /* 0x000e620000001000 */
[----:B0-----:R-:W-:Y:S01]  /*0180*/  MOV R5, UR4 ;  /* 0x0000000400057c02 */ /* 0x001fe20008000f00 */
[----:B-1----:R-:W-:-:S06]  /*0190*/  FFMA R0, -R2, R3, 1 ;  /* 0x3f80000002007423 */ /* 0x002fcc0000000103 */
[----:B------:R-:W0:Y:S01]  /*01a0*/  FCHK P0, R5, R2 ;  /* 0x0000000205007302 */ /* 0x000e220000000000 */
[----:B------:R-:W-:-:S04]  /*01b0*/  FFMA R0, R3, R0, R3 ;  /* 0x0000000003007223 */ /* 0x000fc80000000003 */
[----:B------:R-:W-:-:S04]  /*01c0*/  FFMA R3, R0, UR4, RZ ;  /* 0x0000000400037c23 */ /* 0x000fc800080000ff */
[----:B------:R-:W-:-:S04]  /*01d0*/  FFMA R4, -R2, R3, UR4 ;  /* 0x0000000402047e23 */ /* 0x000fc80008000103 */
[----:B------:R-:W-:Y:S01]  /*01e0*/  FFMA R3, R0, R4, R3 ;  /* 0x0000000400037223 */ /* 0x000fe20000000003 */
[----:B0-----:R-:W-:Y:S06]  /*01f0*/  @!P0 BRA `(.L_x_1) ;  /* 0x0000000000188947 */ /* 0x001fec0003800000 */
[----:B------:R-:W0:Y:S01]  /*0200*/  LDCU UR4, c[0x0][0x398] ;  /* 0x00007300ff0477ac */ /* 0x000e220008000800 */
[----:B------:R-:W-:Y:S01]  /*0210*/  IMAD.MOV.U32 R0, RZ, RZ, R2 ;  /* 0x000000ffff007224 */ /* 0x000fe200078e0002 */
[----:B------:R-:W-:Y:S02]  /*0220*/  MOV R12, 0x250 ;  /* 0x00000250000c7802 */ /* 0x000fe40000000f00 */
[----:B0-----:R-:W-:-:S07]  /*0230*/  MOV R3, UR4 ;  /* 0x0000000400037c02 */ /* 0x001fce0008000f00 */
[----:B-----5:R-:W-:Y:S05]  /*0240*/  CALL.REL.NOINC `($__internal_2_$__cuda_sm3x_div_rn_noftz_f32_slowpath) ;  /* 0x00000044004c7944 */ /* 0x020fea0003c00000 */
[----:B------:R-:W-:-:S07]  /*0250*/  MOV R3, R0 ;  /* 0x0000000000037202 */ /* 0x000fce0000000f00 */
.L_x_1:
[----:B------:R-:W0:Y:S01]  /*0260*/  LDC R2, c[0x0][0x3ac] ;  /* 0x0000eb00ff027b82 */ /* 0x000e220000000800 */
[----:B------:R-:W-:Y:S01]  /*0270*/  BSSY.RECONVERGENT B0, `(.L_x_2) ;  /* 0x000000e000007945 */ /* 0x000fe20003800200 */
[----:B0-----:R-:W0:Y:S08]  /*0280*/  MUFU.RCP R0, R2 ;  /* 0x0000000200007308 */ /* 0x001e300000001000 */
[----:B------:R-:W1:Y:S01]  /*0290*/  FCHK P0, R3, R2 ;  /* 0x0000000203007302 */ /* 0x000e620000000000 */
[----:B0-----:R-:W-:-:S04]  /*02a0*/  FFMA R5, R0, -R2, 1 ;  /* 0x3f80000000057423 */ /* 0x001fc80000000802 */
[----:B------:R-:W-:-:S04]  /*02b0*/  FFMA R0, R0, R5, R0 ;  /* 0x0000000500007223 */ /* 0x000fc80000000000 */
[----:B------:R-:W-:-:S04]  /*02c0*/  FFMA R4, R0, R3, RZ ;  /* 0x0000000300047223 */ /* 0x000fc800000000ff */
[----:B------:R-:W-:-:S04]  /*02d0*/  FFMA R5, R4, -R2, R3 ;  /* 0x8000000204057223 */ /* 0x000fc80000000003 */
[----:B------:R-:W-:Y:S01]  /*02e0*/  FFMA R4, R0, R5, R4 ;  /* 0x0000000500047223 */ /* 0x000fe20000000004 */
[----:B-1----:R-:W-:Y:S06]  /*02f0*/  @!P0 BRA `(.L_x_3) ;  /* 0x0000000000148947 */ /* 0x002fec0003800000 */
[----:B------:R-:W0:Y:S01]  /*0300*/  LDCU UR4, c[0x0][0x3ac] ;  /* 0x00007580ff0477ac */ /* 0x000e220008000800 */
[----:B------:R-:W-:Y:S01]  /*0310*/  MOV R12, 0x340 ;  /* 0x00000340000c7802 */ /* 0x000fe20000000f00 */
[----:B0-----:R-:W-:-:S07]  /*0320*/  IMAD.U32 R0, RZ, RZ, UR4 ;  /* 0x00000004ff007e24 */ /* 0x001fce000f8e00ff */
[----:B-----5:R-:W-:Y:S05]  /*0330*/  CALL.REL.NOINC `($__internal_2_$__cuda_sm3x_div_rn_noftz_f32_slowpath) ;  /* 0x0000004400107944 */ /* 0x020fea0003c00000 */
[----:B------:R-:W-:-:S07]  /*0340*/  MOV R4, R0 ;  /* 0x0000000000047202 */ /* 0x000fce0000000f00 */
.L_x_3:
[----:B------:R-:W-:Y:S05]  /*0350*/  BSYNC.RECONVERGENT B0 ;  /* 0x0000000000007941 */ /* 0x000fea0003800200 */
.L_x_2:
[----:B------:R-:W0:Y:S02]  /*0360*/  LDC R2, c[0x0][0x3ac] ;  /* 0x0000eb00ff027b82 */ /* 0x000e240000000800 */
[----:B0-----:R-:W-:-:S04]  /*0370*/  IADD3 R0, PT, PT, R2, 0x1800000, RZ ;  /* 0x0180000002007810 */ /* 0x001fc80007ffe0ff */
[----:B------:R-:W-:-:S04]  /*0380*/  LOP3.LUT R0, R0, 0x7f800000, RZ, 0xc0, !PT ;  /* 0x7f80000000007812 */ /* 0x000fc800078ec0ff */
[----:B------:R-:W-:-:S13]  /*0390*/  ISETP.GT.U32.AND P0, PT, R0, 0x1ffffff, PT ;  /* 0x01ffffff0000780c */ /* 0x000fda0003f04070 */
[----:B------:R-:W-:Y:S05]  /*03a0*/  @P0 BRA `(.L_x_4) ;  /* 0x0000000000180947 */ /* 0x000fea0003800000 */
[----:B------:R-:W0:Y:S01]  /*03b0*/  LDCU UR4, c[0x0][0x3ac] ;  /* 0x00007580ff0477ac */ /* 0x000e220008000800 */
[----:B------:R-:W-:Y:S01]  /*03c0*/  MOV R8, 0x3f0 ;  /* 0x000003f000087802 */ /* 0x000fe20000000f00 */
[----:B0-----:R-:W-:-:S07]  /*03d0*/  IMAD.U32 R0, RZ, RZ, UR4 ;  /* 0x00000004ff007e24 */ /* 0x001fce000f8e00ff */
[----:B-----5:R-:W-:Y:S05]  /*03e0*/  CALL.REL.NOINC `($__internal_0_$__cuda_sm20_rcp_rn_f32_slowpath) ;  /* 0x0000003c00b87944 */ /* 0x020fea0003c00000 */
[----:B------:R-:W-:Y:S01]  /*03f0*/  MOV R0, R5 ;  /* 0x0000000500007202 */ /* 0x000fe20000000f00 */
[----:B------:R-:W-:Y:S06]  /*0400*/  BRA `(.L_x_5) ;  /* 0x0000000000107947 */ /* 0x000fec0003800000 */
.L_x_4:
[----:B------:R-:W0:Y:S02]  /*0410*/  MUFU.RCP R3, R2 ;  /* 0x0000000200037308 */ /* 0x000e240000001000 */
[----:B0-----:R-:W-:-:S04]  /*0420*/  FFMA R0, R3, R2, -1 ;  /* 0xbf80000003007423 */ /* 0x001fc80000000002 */
[----:B------:R-:W-:-:S04]  /*0430*/  FADD.FTZ R0, -R0, -RZ ;  /* 0x800000ff00007221 */ /* 0x000fc80000010100 */
[----:B------:R-:W-:-:S07]  /*0440*/  FFMA R0, R3, R0, R3 ;  /* 0x0000000003007223 */ /* 0x000fce0000000003 */
.L_x_5:
[----:B------:R-:W-:Y:S01]  /*0450*/  IADD3 R2, PT, PT, R0, 0x1800000, RZ ;  /* 0x0180000000027810 */ /* 0x000fe20007ffe0ff */
[----:B------:R-:W-:Y:S01]  /*0460*/  IMAD.MOV.U32 R3, RZ, RZ, 0x40400000 ;  /* 0x40400000ff037424 */ /* 0x000fe200078e00ff */
[----:B------:R-:W-:Y:S01]  /*0470*/  BSSY.RECONVERGENT B0, `(.L_x_6) ;  /* 0x000000f000007945 */ /* 0x000fe20003800200 */
[C---:B------:R-:W-:Y:S01]  /*0480*/  FSETP.GTU.AND P3, PT, R4.reuse, RZ, PT ;  /* 0x000000ff0400720b */ /* 0x040fe20003f6c000 */
[----:B------:R-:W-:Y:S01]  /*0490*/  FADD R13, R4, -1 ;  /* 0xbf800000040d7421 */ /* 0x000fe20000000000 */
[----:B------:R-:W-:-:S04]  /*04a0*/  LOP3.LUT R2, R2, 0x7f800000, RZ, 0xc0, !PT ;  /* 0x7f80000002027812 */ /* 0x000fc800078ec0ff */
[----:B------:R-:W-:Y:S01]  /*04b0*/  ISETP.GT.U32.AND P0, PT, R2, 0x1ffffff, PT ;  /* 0x01ffffff0200780c */ /* 0x000fe20003f04070 */
[----:B------:R-:W-:-:S12]  /*04c0*/  FFMA R2, R4, R3, -0.75 ;  /* 0xbf40000004027423 */ /* 0x000fd80000000003 */
[----:B------:R-:W-:Y:S05]  /*04d0*/  @P0 BRA `(.L_x_7) ;  /* 0x0000000000100947 */ /* 0x000fea0003800000 */
[----:B------:R-:W-:-:S07]  /*04e0*/  MOV R8, 0x500 ;  /* 0x0000050000087802 */ /* 0x000fce0000000f00 */
[----:B-----5:R-:W-:Y:S05]  /*04f0*/  CALL.REL.NOINC `($__internal_0_$__cuda_sm20_rcp_rn_f32_slowpath) ;  /* 0x0000003c00747944 */ /* 0x020fea0003c00000 */
[----:B------:R-:W-:Y:S01]  /*0500*/  MOV R7, R5 ;  /* 0x0000000500077202 */ /* 0x000fe20000000f00 */
[----:B------:R-:W-:Y:S06]  /*0510*/  BRA `(.L_x_8) ;  /* 0x0000000000107947 */ /* 0x000fec0003800000 */
.L_x_7:
[----:B------:R-:W0:Y:S02]  /*0520*/  MUFU.RCP R7, R0 ;  /* 0x0000000000077308 */ /* 0x000e240000001000 */
[----:B0-----:R-:W-:-:S04]  /*0530*/  FFMA R3, R7, R0, -1 ;  /* 0xbf80000007037423 */ /* 0x001fc80000000000 */
[----:B------:R-:W-:-:S04]  /*0540*/  FADD.FTZ R6, -R3, -RZ ;  /* 0x800000ff03067221 */ /* 0x000fc80000010100 */
[----:B------:R-:W-:-:S07]  /*0550*/  FFMA R7, R7, R6, R7 ;  /* 0x0000000607077223 */ /* 0x000fce0000000007 */
.L_x_8:
[----:B------:R-:W-:Y:S05]  /*0560*/  BSYNC.RECONVERGENT B0 ;  /* 0x0000000000007941 */ /* 0x000fea0003800200 */
.L_x_6:
[----:B------:R-:W-:Y:S01]  /*0570*/  IADD3 R0, PT, PT, R4, 0x1800000, RZ ;  /* 0x0180000004007810 */ /* 0x000fe20007ffe0ff */
[----:B------:R-:W-:Y:S03]  /*0580*/  BSSY.RECONVERGENT B0, `(.L_x_9) ;  /* 0x000000d000007945 */ /* 0x000fe60003800200 */
[----:B------:R-:W-:-:S04]  /*0590*/  LOP3.LUT R0, R0, 0x7f800000, RZ, 0xc0, !PT ;  /* 0x7f80000000007812 */ /* 0x000fc800078ec0ff */
[----:B------:R-:W-:-:S13]  /*05a0*/  ISETP.GT.U32.AND P0, PT, R0, 0x1ffffff, PT ;  /* 0x01ffffff0000780c */ /* 0x000fda0003f04070 */
[----:B------:R-:W-:Y:S05]  /*05b0*/  @P0 BRA `(.L_x_10) ;  /* 0x0000000000140947 */ /* 0x000fea0003800000 */
[----:B------:R-:W-:Y:S01]  /*05c0*/  IMAD.MOV.U32 R0, RZ, RZ, R4 ;  /* 0x000000ffff007224 */ /* 0x000fe200078e0004 */
[----:B------:R-:W-:-:S07]  /*05d0*/  MOV R8, 0x5f0 ;  /* 0x000005f000087802 */ /* 0x000fce0000000f00 */
[----:B-----5:R-:W-:Y:S05]  /*05e0*/  CALL.REL.NOINC `($__internal_0_$__cuda_sm20_rcp_rn_f32_slowpath) ;  /* 0x0000003c00387944 */ /* 0x020fea0003c00000 */
[----:B------:R-:W-:Y:S01]  /*05f0*/  MOV R6, R5 ;  /* 0x0000000500067202 */ /* 0x000fe20000000f00 */
[----:B------:R-:W-:Y:S06]  /*0600*/  BRA `(.L_x_11) ;  /* 0x0000000000107947 */ /* 0x000fec0003800000 */
.L_x_10:
[----:B------:R-:W0:Y:S02]  /*0610*/  MUFU.RCP R3, R4 ;  /* 0x0000000400037308 */ /* 0x000e240000001000 */
[----:B0-----:R-:W-:-:S04]  /*0620*/  FFMA R0, R3, R4, -1 ;  /* 0xbf80000003007423 */ /* 0x001fc80000000004 */
[----:B------:R-:W-:-:S04]  /*0630*/  FADD.FTZ R0, -R0, -RZ ;  /* 0x800000ff00007221 */ /* 0x000fc80000010100 */
[----:B------:R-:W-:-:S07]  /*0640*/  FFMA R6, R3, R0, R3 ;  /* 0x0000000003067223 */ /* 0x000fce0000000003 */
.L_x_11:
[----:B------:R-:W-:Y:S05]  /*0650*/  BSYNC.RECONVERGENT B0 ;  /* 0x0000000000007941 */ /* 0x000fea0003800200 */
.L_x_9:
[----:B------:R-:W-:Y:S01]  /*0660*/  FADD R8, -R4, 1 ;  /* 0x3f80000004087421 */ /* 0x000fe20000000100 */
[----:B------:R-:W-:Y:S04]  /*0670*/  BSSY.RECONVERGENT B0, `(.L_x_12) ;  /* 0x000000d000007945 */ /* 0x000fe80003800200 */
[----:B------:R-:W-:-:S04]  /*0680*/  IADD3 R0, PT, PT, R8, 0x1800000, RZ ;  /* 0x0180000008007810 */ /* 0x000fc80007ffe0ff */
[----:B------:R-:W-:-:S04]  /*0690*/  LOP3.LUT R0, R0, 0x7f800000, RZ, 0xc0, !PT ;  /* 0x7f80000000007812 */ /* 0x000fc800078ec0ff */
[----:B------:R-:W-:-:S13]  /*06a0*/  ISETP.GT.U32.AND P0, PT, R0, 0x1ffffff, PT ;  /* 0x01ffffff0000780c */ /* 0x000fda0003f04070 */
[----:B------:R-:W-:Y:S05]  /*06b0*/  @P0 BRA `(.L_x_13) ;  /* 0x0000000000100947 */ /* 0x000fea0003800000 */
[----:B------:R-:W-:Y:S01]  /*06c0*/  IMAD.MOV.U32 R0, RZ, RZ, R8 ;  /* 0x000000ffff007224 */ /* 0x000fe200078e0008 */
[----:B------:R-:W-:-:S07]  /*06d0*/  MOV R8, 0x6f0 ;  /* 0x000006f000087802 */ /* 0x000fce0000000f00 */
[----:B-----5:R-:W-:Y:S05]  /*06e0*/  CALL.REL.NOINC `($__internal_0_$__cuda_sm20_rcp_rn_f32_slowpath) ;  /* 0x0000003800f87944 */ /* 0x020fea0003c00000 */
[----:B------:R-:W-:Y:S05]  /*06f0*/  BRA `(.L_x_14) ;  /* 0x0000000000107947 */ /* 0x000fea0003800000 */
.L_x_13:
[----:B------:R-:W0:Y:S02]  /*0700*/  MUFU.RCP R5, R8 ;  /* 0x0000000800057308 */ /* 0x000e240000001000 */
[----:B0-----:R-:W-:-:S04]  /*0710*/  FFMA R0, R8, R5, -1 ;  /* 0xbf80000008007423 */ /* 0x001fc80000000005 */
[----:B------:R-:W-:-:S04]  /*0720*/  FADD.FTZ R0, -R0, -RZ ;  /* 0x800000ff00007221 */ /* 0x000fc80000010100 */
[----:B------:R-:W-:-:S07]  /*0730*/  FFMA R5, R5, R0, R5 ;  /* 0x0000000005057223 */ /* 0x000fce0000000005 */
.L_x_14:
[----:B------:R-:W-:Y:S05]  /*0740*/  BSYNC.RECONVERGENT B0 ;  /* 0x0000000000007941 */ /* 0x000fea0003800200 */
.L_x_12:
[----:B------:R-:W-:Y:S04]  /*0750*/  BSSY.RECONVERGENT B0, `(.L_x_0) ;  /* 0x000038b000007945 */ /* 0x000fe80003800200 */
[----:B------:R-:W-:Y:S05]  /*0760*/  @!P3 BRA `(.L_x_15) ;  /* 0x0000002400f8b947 */ /* 0x000fea0003800000 */
[----:B------:R-:W-:-:S13]  /*0770*/  FSETP.GEU.AND P0, PT, R4, 1, PT ;  /* 0x3f8000000400780b */ /* 0x000fda0003f0e000 */
[----:B------:R-:W-:Y:S05]  /*0780*/  @!P0 BRA `(.L_x_16) ;  /* 0x0000001000488947 */ /* 0x000fea0003800000 */
[----:B------:R-:W-:Y:S01]  /*0790*/  HFMA2 R8, -RZ, RZ, 0, 0 ;  /* 0x00000000ff087431 */ /* 0x000fe200000001ff */
[----:B------:R-:W-:-:S07]  /*07a0*/  MOV R28, RZ ;  /* 0x000000ff001c7202 */ /* 0x000fce0000000f00 */
.L_x_40:
[----:B------:R-:W-:Y:S01]  /*07b0*/  BSSY.RECONVERGENT B1, `(.L_x_17) ;  /* 0x00000a6000017945 */ /* 0x000fe20003800200 */
[----:B-----5:R-:W-:Y:S01]  /*07c0*/  IMAD.MOV.U32 R29, RZ, RZ, R17 ;  /* 0x000000ffff1d7224 */ /* 0x020fe200078e0011 */
[----:B------:R-:W-:Y:S02]  /*07d0*/  MOV R27, R16 ;  /* 0x00000010001b7202 */ /* 0x000fe40000000f00 */
[----:B------:R-:W-:-:S07]  /*07e0*/  MOV R26, R19 ;  /* 0x00000013001a7202 */ /* 0x000fce0000000f00 */
.L_x_30:
[----:B------:R-:W-:Y:S01]  /*07f0*/  BSSY.RECONVERGENT B2, `(.L_x_18) ;  /* 0x000003c000027945 */ /* 0x000fe20003800200 */
.L_x_24:
[----:B------:R-:W-:Y:S01]  /*0800*/  SHF.R.U32.HI R0, RZ, 0x2, R21 ;  /* 0x00000002ff007819 */ /* 0x000fe20000011615 */
[----:B------:R-:W-:Y:S02]  /*0810*/  IMAD.SHL.U32 R4, R29, 0x10, RZ ;  /* 0x000000101d047824 */ /* 0x000fe400078e00ff */
[----:B------:R-:W-:Y:S01]  /*0820*/  HFMA2 R5, -RZ, RZ, 0.1171875, 0 ;  /* 0x2f800000ff057431 */ /* 0x000fe200000001ff */
[----:B------:R-:W-:Y:S01]  /*0830*/  BSSY.RECONVERGENT B3, `(.L_x_19) ;  /* 0x0000024000037945 */ /* 0x000fe20003800200 */
[----:B------:R-:W-:Y:S01]  /*0840*/  LOP3.LUT R0, R0, R21, RZ, 0x3c, !PT ;  /* 0x0000001500007212 */ /* 0x000fe200078e3cff */
[----:B------:R-:W-:Y:S01]  /*0850*/  IMAD.MOV.U32 R21, RZ, RZ, R26 ;  /* 0x000000ffff157224 */ /* 0x000fe200078e001a */
[----:B------:R-:W-:Y:S02]  /*0860*/  MOV R26, R29 ;  /* 0x0000001d001a7202 */ /* 0x000fe40000000f00 */
[----:B------:R-:W-:-:S04]  /*0870*/  SHF.L.U32 R3, R0, 0x1, RZ ;  /* 0x0000000100037819 */ /* 0x000fc800000006ff */
[----:B------:R-:W-:-:S04]  /*0880*/  LOP3.LUT R3, R29, R4, R3, 0x96, !PT ;  /* 0x000000041d037212 */ /* 0x000fc800078e9603 */
[----:B------:R-:W-:-:S04]  /*0890*/  LOP3.LUT R3, R3, R0, RZ, 0x3c, !PT ;  /* 0x0000000003037212 */ /* 0x000fc800078e3cff */
[----:B------:R-:W-:-:S04]  /*08a0*/  IADD3 R0, PT, PT, R20, 0x587c5, R3 ;  /* 0x000587c514007810 */ /* 0x000fc80007ffe003 */
[----:B------:R-:W-:-:S05]  /*08b0*/  I2FP.F32.U32 R0, R0 ;  /* 0x0000000000007245 */ /* 0x000fca0000201000 */
[----:B------:R-:W-:Y:S01]  /*08c0*/  FFMA R6, R0, R5, 1.1641532182693481445e-10 ;  /* 0x2f00000000067423 */ /* 0x000fe20000000005 */
[----:B------:R-:W-:-:S03]  /*08d0*/  SHF.R.U32.HI R5, RZ, 0x2, R18 ;  /* 0x00000002ff057819 */ /* 0x000fc60000011612 */
[C---:B------:R-:W-:Y:S01]  /*08e0*/  FADD R17, -R6.reuse, 1 ;  /* 0x3f80000006117421 */ /* 0x040fe20000000100 */
[----:B------:R-:W-:Y:S02]  /*08f0*/  LOP3.LUT R5, R5, R18, RZ, 0x3c, !PT ;  /* 0x0000001205057212 */ /* 0x000fe400078e3cff */
[----:B------:R-:W-:Y:S01]  /*0900*/  MOV R18, R27 ;  /* 0x0000001b00127202 */ /* 0x000fe20000000f00 */
[----:B------:R-:W-:Y:S01]  /*0910*/  FMUL R17, R6, R17 ;  /* 0x0000001106117220 */ /* 0x000fe20000400000 */
[----:B------:R-:W-:Y:S02]  /*0920*/  IMAD.MOV.U32 R27, RZ, RZ, R3 ;  /* 0x000000ffff1b7224 */ /* 0x000fe400078e0003 */
[----:B------:R-:W-:Y:S01]  /*0930*/  IMAD.SHL.U32 R4, R5, 0x2, RZ ;  /* 0x0000000205047824 */ /* 0x000fe200078e00ff */
[----:B------:R-:W0:Y:S08]  /*0940*/  MUFU.RCP R0, R17 ;  /* 0x0000001100007308 */ /* 0x000e300000001000 */
[----:B------:R-:W1:Y:S01]  /*0950*/  FCHK P0, R2, R17 ;  /* 0x0000001102007302 */ /* 0x000e620000000000 */
[----:B0-----:R-:W-:-:S04]  /*0960*/  FFMA R11, -R17, R0, 1 ;  /* 0x3f800000110b7423 */ /* 0x001fc80000000100 */
[----:B------:R-:W-:Y:S01]  /*0970*/  FFMA R11, R0, R11, R0 ;  /* 0x0000000b000b7223 */ /* 0x000fe20000000000 */
[----:B------:R-:W-:-:S03]  /*0980*/  SHF.L.U32 R0, R3, 0x4, RZ ;  /* 0x0000000403007819 */ /* 0x000fc600000006ff */
[----:B------:R-:W-:Y:S01]  /*0990*/  FFMA R12, R2, R11, RZ ;  /* 0x0000000b020c7223 */ /* 0x000fe200000000ff */
[----:B------:R-:W-:Y:S02]  /*09a0*/  LOP3.LUT R0, R5, R4, R0, 0x96, !PT ;  /* 0x0000000405007212 */ /* 0x000fe400078e9600 */
[----:B------:R-:W-:Y:S01]  /*09b0*/  MOV R5, R20 ;  /* 0x0000001400057202 */ /* 0x000fe20000000f00 */
[----:B------:R-:W-:Y:S01]  /*09c0*/  FFMA R16, -R17, R12, R2 ;  /* 0x0000000c11107223 */ /* 0x000fe20000000102 */
[----:B------:R-:W-:Y:S02]  /*09d0*/  LOP3.LUT R0, R0, R3, RZ, 0x3c, !PT ;  /* 0x0000000300007212 */ /* 0x000fe400078e3cff */
[----:B------:R-:W-:Y:S01]  /*09e0*/  IADD3 R20, PT, PT, R20, 0xb0f8a, RZ ;  /* 0x000b0f8a14147810 */ /* 0x000fe20007ffe0ff */
[----:B------:R-:W-:Y:S01]  /*09f0*/  FFMA R11, R11, R16, R12 ;  /* 0x000000100b0b7223 */ /* 0x000fe2000000000c */
[----:B------:R-:W-:Y:S01]  /*0a00*/  MOV R29, R0 ;  /* 0x00000000001d7202 */ /* 0x000fe20000000f00 */
[----:B-1----:R-:W-:Y:S06]  /*0a10*/  @!P0 BRA `(.L_x_20) ;  /* 0x0000000000148947 */ /* 0x002fec0003800000 */
[----:B------:R-:W-:Y:S01]  /*0a20*/  IMAD.MOV.U32 R3, RZ, RZ, R2 ;  /* 0x000000ffff037224 */ /* 0x000fe200078e0002 */
[----:B------:R-:W-:Y:S02]  /*0a30*/  MOV R0, R17 ;  /* 0x0000001100007202 */ /* 0x000fe40000000f00 */
[----:B------:R-:W-:-:S07]  /*0a40*/  MOV R12, 0xa60 ;  /* 0x00000a60000c7802 */ /* 0x000fce0000000f00 */
[----:B------:R-:W-:Y:S05]  /*0a50*/  CALL.REL.NOINC `($__internal_2_$__cuda_sm3x_div_rn_noftz_f32_slowpath) ;  /* 0x0000003c00487944 */ /* 0x000fea0003c00000 */
[----:B------:R-:W-:-:S07]  /*0a60*/  MOV R11, R0 ;  /* 0x00000000000b7202 */ /* 0x000fce0000000f00 */
.L_x_20:
[----:B------:R-:W-:Y:S05]  /*0a70*/  BSYNC.RECONVERGENT B3 ;  /* 0x0000000000037941 */ /* 0x000fea0003800200 */
.L_x_19:
[----:B------:R-:W-:Y:S01]  /*0a80*/  VIADD R3, R11, 0xf3000000 ;  /* 0xf30000000b037836 */ /* 0x000fe20000000000 */
[----:B------:R0:W1:Y:S01]  /*0a90*/  MUFU.RSQ R0, R11 ;  /* 0x0000000b00007308 */ /* 0x0000620000001400 */
[----:B------:R-:W-:Y:S03]  /*0aa0*/  BSSY.RECONVERGENT B3, `(.L_x_21) ;  /* 0x000000b000037945 */ /* 0x000fe60003800200 */
[----:B------:R-:W-:-:S13]  /*0ab0*/  ISETP.GT.U32.AND P0, PT, R3, 0x727fffff, PT ;  /* 0x727fffff0300780c */ /* 0x000fda0003f04070 */
[----:B01----:R-:W-:Y:S05]  /*0ac0*/  @!P0 BRA `(.L_x_22) ;  /* 0x0000000000108947 */ /* 0x003fea0003800000 */
[----:B------:R-:W-:Y:S02]  /*0ad0*/  MOV R0, R11 ;  /* 0x0000000b00007202 */ /* 0x000fe40000000f00 */
[----:B------:R-:W-:-:S07]  /*0ae0*/  MOV R4, 0xb00 ;  /* 0x00000b0000047802 */ /* 0x000fce0000000f00 */
[----:B------:R-:W-:Y:S05]  /*0af0*/  CALL.REL.NOINC `($__internal_1_$__cuda_sm20_sqrt_rn_f32_slowpath) ;  /* 0x0000003800c87944 */ /* 0x000fea0003c00000 */
[----:B------:R-:W-:Y:S05]  /*0b00*/  BRA `(.L_x_23) ;  /* 0x0000000000107947 */ /* 0x000fea0003800000 */
.L_x_22:
[C---:B------:R-:W-:Y:S01]  /*0b10*/  FMUL.FTZ R30, R0.reuse, R11 ;  /* 0x0000000b001e7220 */ /* 0x040fe20000410000 */
[----:B------:R-:W-:-:S03]  /*0b20*/  FMUL.FTZ R0, R0, 0.5 ;  /* 0x3f00000000007820 */ /* 0x000fc60000410000 */
[----:B------:R-:W-:-:S04]  /*0b30*/  FFMA R11, -R30, R30, R11 ;  /* 0x0000001e1e0b7223 */ /* 0x000fc8000000010b */
[----:B------:R-:W-:-:S07]  /*0b40*/  FFMA R30, R11, R0, R30 ;  /* 0x000000000b1e7223 */ /* 0x000fce000000001e */
.L_x_23:
[----:B------:R-:W-:Y:S05]  /*0b50*/  BSYNC.RECONVERGENT B3 ;  /* 0x0000000000037941 */ /* 0x000fea0003800200 */
.L_x_21:
[----:B------:R-:W-:-:S04]  /*0b60*/  FADD R3, R6, -0.5 ;  /* 0xbf00000006037421 */ /* 0x000fc80000000000 */
[----:B------:R-:W-:-:S04]  /*0b70*/  FMUL R30, R3, R30 ;  /* 0x0000001e031e7220 */ /* 0x000fc80000400000 */
[----:B------:R-:W-:-:S05]  /*0b80*/  FADD R6, R13, R30 ;  /* 0x0000001e0d067221 */ /* 0x000fca0000000000 */
[----:B------:R-:W-:-:S13]  /*0b90*/  FSETP.GE.AND P0, PT, R6, RZ, PT ;  /* 0x000000ff0600720b */ /* 0x000fda0003f06000 */
[----:B------:R-:W-:Y:S05]  /*0ba0*/  @!P0 BRA `(.L_x_24) ;  /* 0xfffffffc00148947 */ /* 0x000fea000383ffff */
[----:B------:R-:W-:Y:S05]  /*0bb0*/  BSYNC.RECONVERGENT B2 ;  /* 0x0000000000027941 */ /* 0x000fea0003800200 */
.L_x_18:
[----:B------:R-:W0:Y:S01]  /*0bc0*/  MUFU.RCP R11, R6 ;  /* 0x00000006000b7308 */ /* 0x000e220000001000 */
[----:B------:R-:W-:Y:S01]  /*0bd0*/  FADD R3, R30, R30 ;  /* 0x0000001e1e037221 */ /* 0x000fe20000000000 */
[----:B------:R-:W-:Y:S01]  /*0be0*/  IADD3 R0, PT, PT, R20, R29, RZ ;  /* 0x0000001d14007210 */ /* 0x000fe20007ffe0ff */
[C---:B------:R-:W-:Y:S01]  /*0bf0*/  FMUL R4, R17.reuse, 64 ;  /* 0x4280000011047820 */ /* 0x040fe20000400000 */
[----:B------:R-:W-:Y:S02]  /*0c00*/  IMAD.MOV.U32 R19, RZ, RZ, 0x2f800000 ;  /* 0x2f800000ff137424 */ /* 0x000fe400078e00ff */
[----:B------:R-:W-:Y:S01]  /*0c10*/  FMUL R3, R30, R3 ;  /* 0x000000031e037220 */ /* 0x000fe20000400000 */
[----:B------:R-:W-:Y:S01]  /*0c20*/  I2FP.F32.U32 R0, R0 ;  /* 0x0000000000007245 */ /* 0x000fe20000201000 */
[C---:B------:R-:W-:Y:S01]  /*0c30*/  FMUL R4, R17.reuse, R4 ;  /* 0x0000000411047220 */ /* 0x040fe20000400000 */
[----:B------:R-:W-:Y:S01]  /*0c40*/  BSSY.RECONVERGENT B2, `(.L_x_25) ;  /* 0x0000011000027945 */ /* 0x000fe20003800200 */
[----:B------:R-:W1:Y:S02]  /*0c50*/  FCHK P0, R3, R6 ;  /* 0x0000000603007302 */ /* 0x000e640000000000 */
[----:B------:R-:W-:Y:S01]  /*0c60*/  FMUL R17, R17, R4 ;  /* 0x0000000411117220 */ /* 0x000fe20000400000 */
[----:B------:R-:W-:-:S04]  /*0c70*/  FFMA R0, R0, R19, 1.1641532182693481445e-10 ;  /* 0x2f00000000007423 */ /* 0x000fc80000000013 */
[----:B------:R-:W-:Y:S01]  /*0c80*/  FMUL R17, R0, R17 ;  /* 0x0000001100117220 */ /* 0x000fe20000400000 */
[----:B0-----:R-:W-:-:S03]  /*0c90*/  FFMA R12, -R6, R11, 1 ;  /* 0x3f800000060c7423 */ /* 0x001fc6000000010b */
[----:B------:R-:W-:Y:S01]  /*0ca0*/  FMUL R17, R0, R17 ;  /* 0x0000001100117220 */ /* 0x000fe20000400000 */
[----:B------:R-:W-:-:S03]  /*0cb0*/  FFMA R12, R11, R12, R11 ;  /* 0x0000000c0b0c7223 */ /* 0x000fc6000000000b */
[----:B------:R-:W-:Y:S01]  /*0cc0*/  FMUL R16, R0, R17 ;  /* 0x0000001100107220 */ /* 0x000fe20000400000 */
[----:B------:R-:W-:-:S04]  /*0cd0*/  FFMA R11, R3, R12, RZ ;  /* 0x0000000c030b7223 */ /* 0x000fc800000000ff */
[----:B------:R-:W-:-:S04]  /*0ce0*/  FFMA R4, -R6, R11, R3 ;  /* 0x0000000b06047223 */ /* 0x000fc80000000103 */
[----:B------:R-:W-:Y:S01]  /*0cf0*/  FFMA R4, R12, R4, R11 ;  /* 0x000000040c047223 */ /* 0x000fe2000000000b */
[----:B-1----:R-:W-:Y:S06]  /*0d00*/  @!P0 BRA `(.L_x_26) ;  /* 0x0000000000108947 */ /* 0x002fec0003800000 */
[----:B------:R-:W-:Y:S02]  /*0d10*/  MOV R0, R6 ;  /* 0x0000000600007202 */ /* 0x000fe40000000f00 */
[----:B------:R-:W-:-:S07]  /*0d20*/  MOV R12, 0xd40 ;  /* 0x00000d40000c7802 */ /* 0x000fce0000000f00 */
[----:B------:R-:W-:Y:S05]  /*0d30*/  CALL.REL.NOINC `($__internal_2_$__cuda_sm3x_div_rn_noftz_f32_slowpath) ;  /* 0x0000003800907944 */ /* 0x000fea0003c00000 */
[----:B------:R-:W-:-:S07]  /*0d40*/  MOV R4, R0 ;  /* 0x0000000000047202 */ /* 0x000fce0000000f00 */
.L_x_26:
[----:B------:R-:W-:Y:S05]  /*0d50*/  BSYNC.RECONVERGENT B2 ;  /* 0x0000000000027941 */ /* 0x000fea0003800200 */
.L_x_25:
[----:B------:R-:W-:-:S05]  /*0d60*/  FADD R3, -R4, 1 ;  /* 0x3f80000004037421 */ /* 0x000fca0000000100 */
[----:B------:R-:W-:-:S13]  /*0d70*/  FSETP.GTU.AND P0, PT, R16, R3, PT ;  /* 0x000000031000720b */ /* 0x000fda0003f0c000 */
[----:B------:R-:W-:Y:S05]  /*0d80*/  @!P0 BRA `(.L_x_27) ;  /* 0x0000000400208947 */ /* 0x000fea0003800000 */
[C---:B------:R-:W-:Y:S01]  /*0d90*/  FSETP.GEU.AND P0, PT, R16.reuse, 1.175494350822287508e-38, PT ;  /* 0x008000001000780b */ /* 0x040fe20003f0e000 */
[----:B------:R-:W-:Y:S01]  /*0da0*/  HFMA2 R3, -RZ, RZ, 1.5048828125, 33.21875 ;  /* 0x3e055027ff037431 */ /* 0x000fe200000001ff */
[----:B------:R-:W0:Y:S01]  /*0db0*/  MUFU.RCP R12, R13 ;  /* 0x0000000d000c7308 */ /* 0x000e220000001000 */
[----:B------:R-:W-:Y:S07]  /*0dc0*/  BSSY.RECONVERGENT B2, `(.L_x_28) ;  /* 0x0000025000027945 */ /* 0x000fee0003800200 */
[----:B------:R-:W1:Y:S03]  /*0dd0*/  FCHK P1, R6, R13 ;  /* 0x0000000d06007302 */ /* 0x000e660000020000 */
[----:B------:R-:W-:-:S04]  /*0de0*/  @!P0 FMUL R16, R16, 8388608 ;  /* 0x4b00000010108820 */ /* 0x000fc80000400000 */
[C---:B------:R-:W-:Y:S01]  /*0df0*/  VIADD R0, R16.reuse, 0xc0d55555 ;  /* 0xc0d5555510007836 */ /* 0x040fe20000000000 */
[----:B------:R-:W-:-:S04]  /*0e00*/  FSETP.NEU.AND P2, PT, R16, RZ, PT ;  /* 0x000000ff1000720b */ /* 0x000fc80003f4d000 */
[----:B------:R-:W-:-:S04]  /*0e10*/  LOP3.LUT R11, R0, 0xff800000, RZ, 0xc0, !PT ;  /* 0xff800000000b7812 */ /* 0x000fc800078ec0ff */
[-C--:B------:R-:W-:Y:S02]  /*0e20*/  IADD3 R0, PT, PT, R16, -R11.reuse, RZ ;  /* 0x8000000b10007210 */ /* 0x080fe40007ffe0ff */
[----:B------:R-:W-:Y:S01]  /*0e30*/  I2FP.F32.S32 R4, R11 ;  /* 0x0000000b00047245 */ /* 0x000fe20000201400 */
[----:B0-----:R-:W-:Y:S02]  /*0e40*/  FFMA R11, -R13, R12, 1 ;  /* 0x3f8000000d0b7423 */ /* 0x001fe4000000010c */
[----:B------:R-:W-:Y:S02]  /*0e50*/  FADD R0, R0, -1 ;  /* 0xbf80000000007421 */ /* 0x000fe40000000000 */
[----:B------:R-:W-:Y:S02]  /*0e60*/  FFMA R11, R12, R11, R12 ;  /* 0x0000000b0c0b7223 */ /* 0x000fe4000000000c */
[----:B------:R-:W-:-:S04]  /*0e70*/  FFMA R3, R0, -R3, 0.14084610342979431152 ;  /* 0x3e1039f600037423 */ /* 0x000fc80000000803 */
[----:B------:R-:W-:-:S04]  /*0e80*/  FFMA R3, R0, R3, -0.12148627638816833496 ;  /* 0xbdf8cdcc00037423 */ /* 0x000fc80000000003 */
[----:B------:R-:W-:-:S04]  /*0e90*/  FFMA R3, R0, R3, 0.13980610668659210205 ;  /* 0x3e0f295500037423 */ /* 0x000fc80000000003 */
[----:B------:R-:W-:-:S04]  /*0ea0*/  FFMA R3, R0, R3, -0.16684235632419586182 ;  /* 0xbe2ad8b900037423 */ /* 0x000fc80000000003 */
[----:B------:R-:W-:-:S04]  /*0eb0*/  FFMA R3, R0, R3, 0.20012299716472625732 ;  /* 0x3e4ced0b00037423 */ /* 0x000fc80000000003 */
[----:B------:R-:W-:-:S04]  /*0ec0*/  FFMA R3, R0, R3, -0.24999669194221496582 ;  /* 0xbe7fff2200037423 */ /* 0x000fc80000000003 */
[----:B------:R-:W-:-:S04]  /*0ed0*/  FFMA R3, R0, R3, 0.33333182334899902344 ;  /* 0x3eaaaa7800037423 */ /* 0x000fc80000000003 */
[----:B------:R-:W-:Y:S01]  /*0ee0*/  FFMA R17, R0, R3, -0.5 ;  /* 0xbf00000000117423 */ /* 0x000fe20000000003 */
[----:B------:R-:W-:Y:S02]  /*0ef0*/  FSEL R3, RZ, -23, P0 ;  /* 0xc1b80000ff037808 */ /* 0x000fe40000000000 */
[----:B------:R-:W-:Y:S01]  /*0f00*/  ISETP.GT.U32.AND P0, PT, R16, 0x7f7fffff, PT ;  /* 0x7f7fffff1000780c */ /* 0x000fe20003f04070 */
[----:B------:R-:W-:Y:S02]  /*0f10*/  FMUL R17, R0, R17 ;  /* 0x0000001100117220 */ /* 0x000fe40000400000 */
[----:B------:R-:W-:Y:S01]  /*0f20*/  FFMA R3, R4, 1.1920928955078125e-07, R3 ;  /* 0x3400000004037823 */ /* 0x000fe20000000003 */
[----:B------:R-:W-:Y:S01]  /*0f30*/  FFMA R4, R6, R11, RZ ;  /* 0x0000000b06047223 */ /* 0x000fe200000000ff */
[----:B------:R-:W-:Y:S01]  /*0f40*/  FFMA R0, R0, R17, R0 ;  /* 0x0000001100007223 */ /* 0x000fe20000000000 */
[----:B------:R-:W-:-:S03]  /*0f50*/  IMAD.MOV.U32 R17, RZ, RZ, 0x7f800000 ;  /* 0x7f800000ff117424 */ /* 0x000fc600078e00ff */
[----:B------:R-:W-:Y:S01]  /*0f60*/  FFMA R0, R3, 0.69314718246459960938, R0 ;  /* 0x3f31721803007823 */ /* 0x000fe20000000000 */
[----:B------:R-:W-:-:S03]  /*0f70*/  FFMA R3, -R13, R4, R6 ;  /* 0x000000040d037223 */ /* 0x000fc60000000106 */
[----:B------:R-:W-:Y:S01]  /*0f80*/  @P0 FFMA R0, R16, R17, +INF ;  /* 0x7f80000010000423 */ /* 0x000fe20000000011 */
[----:B------:R-:W-:-:S04]  /*0f90*/  FFMA R3, R11, R3, R4 ;  /* 0x000000030b037223 */ /* 0x000fc80000000004 */
[----:B------:R-:W-:Y:S01]  /*0fa0*/  FSEL R16, R0, -INF , P2 ;  /* 0xff80000000107808 */ /* 0x000fe20001000000 */
[----:B-1----:R-:W-:Y:S06]  /*0fb0*/  @!P1 BRA `(.L_x_29) ;  /* 0x0000000000149947 */ /* 0x002fec0003800000 */
[----:B------:R-:W-:Y:S02]  /*0fc0*/  MOV R3, R6 ;  /* 0x0000000600037202 */ /* 0x000fe40000000f00 */
[----:B------:R-:W-:Y:S02]  /*0fd0*/  MOV R0, R13 ;  /* 0x0000000d00007202 */ /* 0x000fe40000000f00 */
[----:B------:R-:W-:-:S07]  /*0fe0*/  MOV R12, 0x1000 ;  /* 0x00001000000c7802 */ /* 0x000fce0000000f00 */
[----:B------:R-:W-:Y:S05]  /*0ff0*/  CALL.REL.NOINC `($__internal_2_$__cuda_sm3x_div_rn_noftz_f32_slowpath) ;  /* 0x0000003400e07944 */ /* 0x000fea0003c00000 */
[----:B------:R-:W-:-:S07]  /*1000*/  IMAD.MOV.U32 R3, RZ, RZ, R0 ;  /* 0x000000ffff037224 */ /* 0x000fce00078e0000 */
.L_x_29:
[----:B------:R-:W-:Y:S05]  /*1010*/  BSYNC.RECONVERGENT B2 ;  /* 0x0000000000027941 */ /* 0x000fea0003800200 */
.L_x_28:
[----:B------:R-:W-:Y:S01]  /*1020*/  MOV R0, R3 ;  /* 0x0000000300007202 */ /* 0x000fe20000000f00 */
[----:B------:R-:W-:-:S03]  /*1030*/  HFMA2 R4, -RZ, RZ, 1.5048828125, 33.21875 ;  /* 0x3e055027ff047431 */ /* 0x000fc600000001ff */
[----:B------:R-:W-:-:S13]  /*1040*/  FSETP.GEU.AND P0, PT, R0, 1.175494350822287508e-38, PT ;  /* 0x008000000000780b */ /* 0x000fda0003f0e000 */
[----:B------:R-:W-:-:S05]  /*1050*/  @!P0 FMUL R0, R0, 8388608 ;  /* 0x4b00000000008820 */ /* 0x000fca0000400000 */
[----:B------:R-:W-:-:S04]  /*1060*/  IADD3 R3, PT, PT, R0, -0x3f2aaaab, RZ ;  /* 0xc0d5555500037810 */ /* 0x000fc80007ffe0ff */
[----:B------:R-:W-:-:S05]  /*1070*/  LOP3.LUT R11, R3, 0xff800000, RZ, 0xc0, !PT ;  /* 0xff800000030b7812 */ /* 0x000fca00078ec0ff */
[----:B------:R-:W-:Y:S01]  /*1080*/  IMAD.IADD R3, R0, 0x1, -R11 ;  /* 0x0000000100037824 */ /* 0x000fe200078e0a0b */
[----:B------:R-:W-:-:S03]  /*1090*/  I2FP.F32.S32 R11, R11 ;  /* 0x0000000b000b7245 */ /* 0x000fc60000201400 */
[----:B------:R-:W-:-:S04]  /*10a0*/  FADD R3, R3, -1 ;  /* 0xbf80000003037421 */ /* 0x000fc80000000000 */
[----:B------:R-:W-:-:S04]  /*10b0*/  FFMA R4, R3, -R4, 0.14084610342979431152 ;  /* 0x3e1039f603047423 */ /* 0x000fc80000000804 */
[----:B------:R-:W-:-:S04]  /*10c0*/  FFMA R4, R3, R4, -0.12148627638816833496 ;  /* 0xbdf8cdcc03047423 */ /* 0x000fc80000000004 */
[----:B------:R-:W-:-:S04]  /*10d0*/  FFMA R4, R3, R4, 0.13980610668659210205 ;  /* 0x3e0f295503047423 */ /* 0x000fc80000000004 */
[----:B------:R-:W-:-:S04]  /*10e0*/  FFMA R4, R3, R4, -0.16684235632419586182 ;  /* 0xbe2ad8b903047423 */ /* 0x000fc80000000004 */
[----:B------:R-:W-:-:S04]  /*10f0*/  FFMA R4, R3, R4, 0.20012299716472625732 ;  /* 0x3e4ced0b03047423 */ /* 0x000fc80000000004 */
[----:B------:R-:W-:-:S04]  /*1100*/  FFMA R4, R3, R4, -0.24999669194221496582 ;  /* 0xbe7fff2203047423 */ /* 0x000fc80000000004 */
[----:B------:R-:W-:-:S04]  /*1110*/  FFMA R4, R3, R4, 0.33333182334899902344 ;  /* 0x3eaaaa7803047423 */ /* 0x000fc80000000004 */
[C---:B------:R-:W-:Y:S01]  /*1120*/  FFMA R12, R3.reuse, R4, -0.5 ;  /* 0xbf000000030c7423 */ /* 0x040fe20000000004 */
[----:B------:R-:W-:Y:S02]  /*1130*/  FSEL R4, RZ, -23, P0 ;  /* 0xc1b80000ff047808 */ /* 0x000fe40000000000 */
[----:B------:R-:W-:Y:S01]  /*1140*/  ISETP.GT.U32.AND P0, PT, R0, 0x7f7fffff, PT ;  /* 0x7f7fffff0000780c */ /* 0x000fe20003f04070 */
[----:B------:R-:W-:Y:S02]  /*1150*/  FMUL R12, R3, R12 ;  /* 0x0000000c030c7220 */ /* 0x000fe40000400000 */
[----:B------:R-:W-:Y:S01]  /*1160*/  FFMA R4, R11, 1.1920928955078125e-07, R4 ;  /* 0x340000000b047823 */ /* 0x000fe20000000004 */
[----:B------:R-:W-:Y:S01]  /*1170*/  MOV R11, 0x7f800000 ;  /* 0x7f800000000b7802 */ /* 0x000fe20000000f00 */
[----:B------:R-:W-:-:S04]  /*1180*/  FFMA R3, R3, R12, R3 ;  /* 0x0000000c03037223 */ /* 0x000fc80000000003 */
[----:B------:R-:W-:-:S04]  /*1190*/  FFMA R3, R4, 0.69314718246459960938, R3 ;  /* 0x3f31721804037823 */ /* 0x000fc80000000003 */
[C---:B------:R-:W-:Y:S01]  /*11a0*/  @P0 FFMA R3, R0.reuse, R11, +INF ;  /* 0x7f80000000030423 */ /* 0x040fe2000000000b */
[----:B------:R-:W-:-:S04]  /*11b0*/  FSETP.NEU.AND P0, PT, R0, RZ, PT ;  /* 0x000000ff0000720b */ /* 0x000fc80003f0d000 */
[----:B------:R-:W-:-:S05]  /*11c0*/  FSEL R3, R3, -INF , P0 ;  /* 0xff80000003037808 */ /* 0x000fca0000000000 */
[----:B------:R-:W-:-:S04]  /*11d0*/  FFMA R3, R13, R3, -R30 ;  /* 0x000000030d037223 */ /* 0x000fc8000000081e */
[----:B------:R-:W-:-:S05]  /*11e0*/  FADD R3, R3, R3 ;  /* 0x0000000303037221 */ /* 0x000fca0000000000 */
[----:B------:R-:W-:-:S13]  /*11f0*/  FSETP.GTU.AND P0, PT, R16, R3, PT ;  /* 0x000000031000720b */ /* 0x000fda0003f0c000 */
[----:B------:R-:W-:Y:S05]  /*1200*/  @P0 BRA `(.L_x_30) ;  /* 0xfffffff400780947 */ /* 0x000fea000383ffff */
.L_x_27:
[----:B------:R-:W-:Y:S05]  /*1210*/  BSYNC.RECONVERGENT B1 ;  /* 0x0000000000017941 */ /* 0x000fea0003800200 */
.L_x_17:
[----:B------:R-:W-:Y:S01]  /*1220*/  ISETP.NE.AND P0, PT, R14, 0x1, PT ;  /* 0x000000010e00780c */ /* 0x000fe20003f05270 */
[----:B------:R-:W-:Y:S01]  /*1230*/  BSSY.RECONVERGENT B1, `(.L_x_31) ;  /* 0x000004e000017945 */ /* 0x000fe20003800200 */
[----:B------:R-:W-:Y:S02]  /*1240*/  HFMA2 R14, -RZ, RZ, 0, 0 ;  /* 0x00000000ff0e7431 */ /* 0x000fe400000001ff */
[----:B------:R-:W-:Y:S01]  /*1250*/  IMAD.MOV.U32 R32, RZ, RZ, R9 ;  /* 0x000000ffff207224 */ /* 0x000fe200078e0009 */
[----:B------:R-:W-:Y:S01]  /*1260*/  MOV R17, R29 ;  /* 0x0000001d00117202 */ /* 0x000fe20000000f00 */
[----:B------:R-:W-:Y:S01]  /*1270*/  IMAD.MOV.U32 R19, RZ, RZ, R26 ;  /* 0x000000ffff137224 */ /* 0x000fe200078e001a */
[----:B------:R-:W-:-:S06]  /*1280*/  MOV R16, R27 ;  /* 0x0000001b00107202 */ /* 0x000fcc0000000f00 */
[----:B------:R-:W-:Y:S05]  /*1290*/  @!P0 BRA `(.L_x_32) ;  /* 0x00000004001c8947 */ /* 0x000fea0003800000 */
[----:B------:R-:W-:Y:S01]  /*12a0*/  SHF.R.U32.HI R0, RZ, 0x2, R21 ;  /* 0x00000002ff007819 */ /* 0x000fe20000011615 */
[----:B------:R-:W-:Y:S01]  /*12b0*/  BSSY.RECONVERGENT B2, `(.L_x_33) ;  /* 0x000003c000027945 */ /* 0x000fe20003800200 */
[----:B------:R-:W-:Y:S02]  /*12c0*/  SHF.L.U32 R4, R29, 0x4, RZ ;  /* 0x000000041d047819 */ /* 0x000fe400000006ff */
[----:B------:R-:W-:Y:S02]  /*12d0*/  LOP3.LUT R0, R0, R21, RZ, 0x3c, !PT ;  /* 0x0000001500007212 */ /* 0x000fe400078e3cff */
[----:B------:R-:W-:-:S03]  /*12e0*/  IADD3 R20, PT, PT, R5, 0x161f14, RZ ;  /* 0x00161f1405147810 */ /* 0x000fc60007ffe0ff */
[----:B------:R-:W-:-:S05]  /*12f0*/  IMAD.SHL.U32 R3, R0, 0x2, RZ ;  /* 0x0000000200037824 */ /* 0x000fca00078e00ff */
[----:B------:R-:W-:Y:S02]  /*1300*/  LOP3.LUT R3, R29, R4, R3, 0x96, !PT ;  /* 0x000000041d037212 */ /* 0x000fe400078e9603 */
[----:B------:R-:W-:Y:S02]  /*1310*/  MOV R4, 0x3e055027 ;  /* 0x3e05502700047802 */ /* 0x000fe40000000f00 */
[----:B------:R-:W-:Y:S02]  /*1320*/  LOP3.LUT R16, R3, R0, RZ, 0x3c, !PT ;  /* 0x0000000003107212 */ /* 0x000fe400078e3cff */
[----:B------:R-:W-:Y:S02]  /*1330*/  MOV R3, 0x2f800000 ;  /* 0x2f80000000037802 */ /* 0x000fe40000000f00 */
[----:B------:R-:W-:Y:S02]  /*1340*/  IADD3 R0, PT, PT, R5, 0x10974f, R16 ;  /* 0x0010974f05007810 */ /* 0x000fe40007ffe010 */
[----:B------:R-:W-:-:S02]  /*1350*/  MOV R5, 0x30c90fdb ;  /* 0x30c90fdb00057802 */ /* 0x000fc40000000f00 */
[----:B------:R-:W-:-:S05]  /*1360*/  I2FP.F32.U32 R0, R0 ;  /* 0x0000000000007245 */ /* 0x000fca0000201000 */
[----:B------:R-:W-:-:S05]  /*1370*/  FFMA R0, R0, R3, 1.1641532182693481445e-10 ;  /* 0x2f00000000007423 */ /* 0x000fca0000000003 */
[----:B------:R-:W-:-:S13]  /*1380*/  FSETP.GEU.AND P0, PT, R0, 1.175494350822287508e-38, PT ;  /* 0x008000000000780b */ /* 0x000fda0003f0e000 */
[----:B------:R-:W-:-:S05]  /*1390*/  @!P0 FMUL R0, R0, 8388608 ;  /* 0x4b00000000008820 */ /* 0x000fca0000400000 */
[----:B------:R-:W-:-:S04]  /*13a0*/  IADD3 R3, PT, PT, R0, -0x3f2aaaab, RZ ;  /* 0xc0d5555500037810 */ /* 0x000fc80007ffe0ff */
[----:B------:R-:W-:-:S05]  /*13b0*/  LOP3.LUT R9, R3, 0xff800000, RZ, 0xc0, !PT ;  /* 0xff80000003097812 */ /* 0x000fca00078ec0ff */
[----:B------:R-:W-:-:S04]  /*13c0*/  IMAD.IADD R3, R0, 0x1, -R9 ;  /* 0x0000000100037824 */ /* 0x000fc800078e0a09 */
[----:B------:R-:W-:Y:S01]  /*13d0*/  FADD R11, R3, -1 ;  /* 0xbf800000030b7421 */ /* 0x000fe20000000000 */
[----:B------:R-:W-:Y:S02]  /*13e0*/  FSEL R3, RZ, -23, P0 ;  /* 0xc1b80000ff037808 */ /* 0x000fe40000000000 */
[----:B------:R-:W-:Y:S01]  /*13f0*/  ISETP.GT.U32.AND P0, PT, R0, 0x7f7fffff, PT ;  /* 0x7f7fffff0000780c */ /* 0x000fe20003f04070 */
        /* <DEDUP_REMOVED lines=8> */
[----:B------:R-:W-:Y:S02]  /*1480*/  I2FP.F32.S32 R4, R9 ;  /* 0x0000000900047245 */ /* 0x000fe40000201400 */
[----:B------:R-:W-:Y:S01]  /*1490*/  MOV R9, 0x7f800000 ;  /* 0x7f80000000097802 */ /* 0x000fe20000000f00 */
[C---:B------:R-:W-:Y:S02]  /*14a0*/  FMUL R12, R11.reuse, R12 ;  /* 0x0000000c0b0c7220 */ /* 0x040fe40000400000 */
[----:B------:R-:W-:Y:S01]  /*14b0*/  FFMA R4, R4, 1.1920928955078125e-07, R3 ;  /* 0x3400000004047823 */ /* 0x000fe20000000003 */
[----:B------:R-:W-:Y:S01]  /*14c0*/  SHF.R.U32.HI R3, RZ, 0x2, R18 ;  /* 0x00000002ff037819 */ /* 0x000fe20000011612 */
[----:B------:R-:W-:-:S03]  /*14d0*/  FFMA R11, R11, R12, R11 ;  /* 0x0000000c0b0b7223 */ /* 0x000fc6000000000b */
[----:B------:R-:W-:Y:S01]  /*14e0*/  LOP3.LUT R3, R3, R18, RZ, 0x3c, !PT ;  /* 0x0000001203037212 */ /* 0x000fe200078e3cff */
[----:B------:R-:W-:Y:S01]  /*14f0*/  FFMA R11, R4, 0.69314718246459960938, R11 ;  /* 0x3f317218040b7823 */ /* 0x000fe2000000000b */
[C---:B------:R-:W-:Y:S01]  /*1500*/  @P0 FFMA R11, R0.reuse, R9, +INF ;  /* 0x7f800000000b0423 */ /* 0x040fe20000000009 */
[----:B------:R-:W-:Y:S02]  /*1510*/  FSETP.NEU.AND P0, PT, R0, RZ, PT ;  /* 0x000000ff0000720b */ /* 0x000fe40003f0d000 */
[----:B------:R-:W-:Y:S02]  /*1520*/  IMAD.SHL.U32 R9, R3, 0x2, RZ ;  /* 0x0000000203097824 */ /* 0x000fe400078e00ff */
[----:B------:R-:W-:Y:S01]  /*1530*/  FMUL R11, R11, -2 ;  /* 0xc00000000b0b7820 */ /* 0x000fe20000400000 */
[----:B------:R-:W-:-:S04]  /*1540*/  SHF.L.U32 R4, R16, 0x4, RZ ;  /* 0x0000000410047819 */ /* 0x000fc800000006ff */
[----:B------:R-:W-:Y:S02]  /*1550*/  FSEL R11, R11, +INF , P0 ;  /* 0x7f8000000b0b7808 */ /* 0x000fe40000000000 */
[----:B------:R-:W-:Y:S02]  /*1560*/  LOP3.LUT R9, R3, R9, R4, 0x96, !PT ;  /* 0x0000000903097212 */ /* 0x000fe400078e9604 */
[----:B------:R0:W1:Y:S01]  /*1570*/  MUFU.RSQ R4, R11 ;  /* 0x0000000b00047308 */ /* 0x0000620000001400 */
[----:B------:R-:W-:Y:S01]  /*1580*/  VIADD R3, R11, 0xf3000000 ;  /* 0xf30000000b037836 */ /* 0x000fe20000000000 */
[----:B------:R-:W-:-:S04]  /*1590*/  LOP3.LUT R17, R9, R16, RZ, 0x3c, !PT ;  /* 0x0000001009117212 */ /* 0x000fc800078e3cff */
[----:B------:R-:W-:Y:S02]  /*15a0*/  ISETP.GT.U32.AND P0, PT, R3, 0x727fffff, PT ;  /* 0x727fffff0300780c */ /* 0x000fe40003f04070 */
[----:B------:R-:W-:-:S04]  /*15b0*/  IADD3 R0, PT, PT, R17, R20, RZ ;  /* 0x0000001411007210 */ /* 0x000fc80007ffe0ff */
[----:B------:R-:W-:-:S05]  /*15c0*/  I2FP.F32.U32 R0, R0 ;  /* 0x0000000000007245 */ /* 0x000fca0000201000 */
[----:B------:R-:W-:Y:S02]  /*15d0*/  FFMA R5, R0, R5, 7.314590599882819788e-10 ;  /* 0x30490fdb00057423 */ /* 0x000fe40000000005 */
[----:B01----:R-:W-:Y:S05]  /*15e0*/  @!P0 BRA `(.L_x_34) ;  /* 0x0000000000108947 */ /* 0x003fea0003800000 */
[----:B------:R-:W-:Y:S01]  /*15f0*/  IMAD.MOV.U32 R0, RZ, RZ, R11 ;  /* 0x000000ffff007224 */ /* 0x000fe200078e000b */
[----:B------:R-:W-:-:S07]  /*1600*/  MOV R4, 0x1620 ;  /* 0x0000162000047802 */ /* 0x000fce0000000f00 */
[----:B------:R-:W-:Y:S05]  /*1610*/  CALL.REL.NOINC `($__internal_1_$__cuda_sm20_sqrt_rn_f32_slowpath) ;  /* 0x0000003000007944 */ /* 0x000fea0003c00000 */
[----:B------:R-:W-:Y:S05]  /*1620*/  BRA `(.L_x_35) ;  /* 0x0000000000107947 */ /* 0x000fea0003800000 */
.L_x_34:
[----:B------:R-:W-:Y:S01]  /*1630*/  FMUL.FTZ R30, R11, R4 ;  /* 0x000000040b1e7220 */ /* 0x000fe20000410000 */
[----:B------:R-:W-:-:S03]  /*1640*/  FMUL.FTZ R0, R4, 0.5 ;  /* 0x3f00000004007820 */ /* 0x000fc60000410000 */
[----:B------:R-:W-:-:S04]  /*1650*/  FFMA R3, -R30, R30, R11 ;  /* 0x0000001e1e037223 */ /* 0x000fc8000000010b */
[----:B------:R-:W-:-:S07]  /*1660*/  FFMA R30, R3, R0, R30 ;  /* 0x00000000031e7223 */ /* 0x000fce000000001e */
.L_x_35:
[----:B------:R-:W-:Y:S05]  /*1670*/  BSYNC.RECONVERGENT B2 ;  /* 0x0000000000027941 */ /* 0x000fea0003800200 */
.L_x_33:
[----:B------:R-:W-:Y:S01]  /*1680*/  FMUL.RZ R5, R5, 0.15915493667125701904 ;  /* 0x3e22f98305057820 */ /* 0x000fe2000040c000 */
[----:B------:R-:W-:Y:S01]  /*1690*/  HFMA2 R14, -RZ, RZ, 0, 5.9604644775390625e-08 ;  /* 0x00000001ff0e7431 */ /* 0x000fe200000001ff */
[----:B------:R-:W-:Y:S01]  /*16a0*/  MOV R19, R29 ;  /* 0x0000001d00137202 */ /* 0x000fe20000000f00 */
[----:B------:R-:W-:Y:S01]  /*16b0*/  IMAD.MOV.U32 R21, RZ, RZ, R26 ;  /* 0x000000ffff157224 */ /* 0x000fe200078e001a */
[----:B------:R-:W0:Y:S01]  /*16c0*/  MUFU.SIN R3, R5 ;  /* 0x0000000500037308 */ /* 0x000e220000000400 */
[----:B------:R-:W-:-:S07]  /*16d0*/  MOV R18, R27 ;  /* 0x0000001b00127202 */ /* 0x000fce0000000f00 */
[----:B------:R-:W1:Y:S01]  /*16e0*/  MUFU.COS R9, R5 ;  /* 0x0000000500097308 */ /* 0x000e620000000000 */
[-C--:B0-----:R-:W-:Y:S01]  /*16f0*/  FMUL R32, R3, R30.reuse ;  /* 0x0000001e03207220 */ /* 0x081fe20000400000 */
[----:B-1----:R-:W-:-:S07]  /*1700*/  FMUL R9, R9, R30 ;  /* 0x0000001e09097220 */ /* 0x002fce0000400000 */
.L_x_32:
[----:B------:R-:W-:Y:S05]  /*1710*/  BSYNC.RECONVERGENT B1 ;  /* 0x0000000000017941 */ /* 0x000fea0003800200 */
.L_x_31:
[----:B------:R-:W-:Y:S01]  /*1720*/  FMUL R0, R6, R7 ;  /* 0x0000000706007220 */ /* 0x000fe20000400000 */
[----:B------:R-:W-:Y:S03]  /*1730*/  BSSY.RECONVERGENT B1, `(.L_x_36) ;  /* 0x000000c000017945 */ /* 0x000fe60003800200 */
[----:B------:R0:W1:Y:S01]  /*1740*/  MUFU.RSQ R5, R0 ;  /* 0x0000000000057308 */ /* 0x0000620000001400 */
[----:B------:R-:W-:-:S04]  /*1750*/  IADD3 R3, PT, PT, R0, -0xd000000, RZ ;  /* 0xf300000000037810 */ /* 0x000fc80007ffe0ff */
[----:B------:R-:W-:-:S13]  /*1760*/  ISETP.GT.U32.AND P0, PT, R3, 0x727fffff, PT ;  /* 0x727fffff0300780c */ /* 0x000fda0003f04070 */
[----:B01----:R-:W-:Y:S05]  /*1770*/  @!P0 BRA `(.L_x_37) ;  /* 0x00000000000c8947 */ /* 0x003fea0003800000 */
[----:B------:R-:W-:-:S07]  /*1780*/  MOV R4, 0x17a0 ;  /* 0x000017a000047802 */ /* 0x000fce0000000f00 */
[----:B------:R-:W-:Y:S05]  /*1790*/  CALL.REL.NOINC `($__internal_1_$__cuda_sm20_sqrt_rn_f32_slowpath) ;  /* 0x0000002c00a07944 */ /* 0x000fea0003c00000 */
[----:B------:R-:W-:Y:S05]  /*17a0*/  BRA `(.L_x_38) ;  /* 0x0000000000107947 */ /* 0x000fea0003800000 */
.L_x_37:
[----:B------:R-:W-:Y:S01]  /*17b0*/  FMUL.FTZ R3, R0, R5 ;  /* 0x0000000500037220 */ /* 0x000fe20000410000 */
[----:B------:R-:W-:-:S03]  /*17c0*/  FMUL.FTZ R4, R5, 0.5 ;  /* 0x3f00000005047820 */ /* 0x000fc60000410000 */
[----:B------:R-:W-:-:S04]  /*17d0*/  FFMA R30, -R3, R3, R0 ;  /* 0x00000003031e7223 */ /* 0x000fc80000000100 */
[----:B------:R-:W-:-:S07]  /*17e0*/  FFMA R30, R30, R4, R3 ;  /* 0x000000041e1e7223 */ /* 0x000fce0000000003 */
.L_x_38:
[----:B------:R-:W-:Y:S05]  /*17f0*/  BSYNC.RECONVERGENT B1 ;  /* 0x0000000000017941 */ /* 0x000fea0003800200 */
.L_x_36:
[----:B------:R-:W0:Y:S01]  /*1800*/  LDCU UR8, c[0x0][0x394] ;  /* 0x00007280ff0877ac */ /* 0x000e220008000800 */
[----:B------:R-:W-:Y:S01]  /*1810*/  VIADD R28, R28, 0x1 ;  /* 0x000000011c1c7836 */ /* 0x000fe20000000000 */
[----:B------:R-:W1:Y:S01]  /*1820*/  LDCU UR4, c[0x0][0x3a8] ;  /* 0x00007500ff0477ac */ /* 0x000e620008000800 */
[----:B------:R-:W2:Y:S03]  /*1830*/  LDCU UR5, c[0x0][0x3a4] ;  /* 0x00007480ff0577ac */ /* 0x000ea60008000800 */
[----:B0-----:R-:W-:Y:S01]  /*1840*/  ISETP.NE.AND P0, PT, R28, UR8, PT ;  /* 0x000000081c007c0c */ /* 0x001fe2000bf05270 */
[----:B-1----:R-:W-:-:S04]  /*1850*/  FMUL R3, R30, UR4 ;  /* 0x000000041e037c20 */ /* 0x002fc80008400000 */
[----:B------:R-:W-:-:S04]  /*1860*/  FMUL R3, R3, R32 ;  /* 0x0000002003037220 */ /* 0x000fc80000400000 */
[----:B--2---:R-:W-:-:S04]  /*1870*/  FFMA R3, R0, UR5, R3 ;  /* 0x0000000500037c23 */ /* 0x004fc80008000003 */
[----:B------:R-:W-:Y:S01]  /*1880*/  FADD R8, R3, R8 ;  /* 0x0000000803087221 */ /* 0x000fe20000000000 */
[----:B------:R-:W-:Y:S06]  /*1890*/  @!P0 BRA `(.L_x_39) ;  /* 0x0000002400d88947 */ /* 0x000fec0003800000 */
[----:B------:R-:W-:Y:S05]  /*18a0*/  BRA `(.L_x_40) ;  /* 0xffffffec00c07947 */ /* 0x000fea000383ffff */
.L_x_16:
[----:B------:R-:W-:Y:S01]  /*18b0*/  FMUL R0, R5, 0.5 ;  /* 0x3f00000005007820 */ /* 0x000fe20000400000 */
[----:B------:R-:W-:Y:S01]  /*18c0*/  FMUL R3, R6, 0.5 ;  /* 0x3f00000006037820 */ /* 0x000fe20000400000 */
[----:B------:R-:W-:Y:S01]  /*18d0*/  HFMA2 R2, -RZ, RZ, 0, 0 ;  /* 0x00000000ff027431 */ /* 0x000fe200000001ff */
[----:B------:R-:W-:-:S03]  /*18e0*/  MOV R8, RZ ;  /* 0x000000ff00087202 */ /* 0x000fc60000000f00 */
[----:B------:R-:W0:Y:S08]  /*18f0*/  FRND.TRUNC R0, R0 ;  /* 0x0000000000007307 */ /* 0x000e30000020d000 */
[----:B------:R-:W1:Y:S01]  /*1900*/  FRND.TRUNC R3, R3 ;  /* 0x0000000300037307 */ /* 0x000e62000020d000 */
[----:B0-----:R-:W-:-:S04]  /*1910*/  FADD R4, R0, R0 ;  /* 0x0000000000047221 */ /* 0x001fc80000000000 */
[----:B------:R-:W-:Y:S01]  /*1920*/  FADD R13, -R4, R5 ;  /* 0x00000005040d7221 */ /* 0x000fe20000000100 */
[----:B-1----:R-:W-:-:S04]  /*1930*/  FADD R11, R3, R3 ;  /* 0x00000003030b7221 */ /* 0x002fc80000000000 */
[----:B------:R-:W-:-:S07]  /*1940*/  FADD R26, -R11, R6 ;  /* 0x000000060b1a7221 */ /* 0x000fce0000000100 */
.L_x_61:
[----:B------:R-:W-:Y:S01]  /*1950*/  BSSY.RECONVERGENT B1, `(.L_x_41) ;  /* 0x00000c2000017945 */ /* 0x000fe20003800200 */
[----:B------:R-:W-:Y:S01]  /*1960*/  FSETP.NEU.AND P1, PT, |R26|, 1, PT ;  /* 0x3f8000001a00780b */ /* 0x000fe20003f2d200 */
[----:B-----5:R-:W-:Y:S01]  /*1970*/  IMAD.MOV.U32 R27, RZ, RZ, R17 ;  /* 0x000000ffff1b7224 */ /* 0x020fe200078e0011 */
[----:B------:R-:W-:Y:S01]  /*1980*/  FSETP.NEU.AND P2, PT, |R13|, 1, PT ;  /* 0x3f8000000d00780b */ /* 0x000fe20003f4d200 */
[----:B------:R-:W-:Y:S01]  /*1990*/  IMAD.MOV.U32 R30, RZ, RZ, R18 ;  /* 0x000000ffff1e7224 */ /* 0x000fe200078e0012 */
[----:B------:R-:W-:Y:S02]  /*19a0*/  MOV R28, R16 ;  /* 0x00000010001c7202 */ /* 0x000fe40000000f00 */
[----:B------:R-:W-:-:S09]  /*19b0*/  MOV R29, R19 ;  /* 0x00000013001d7202 */ /* 0x000fd20000000f00 */
.L_x_50:
[----:B------:R-:W-:Y:S01]  /*19c0*/  SHF.R.U32.HI R0, RZ, 0x2, R21 ;  /* 0x00000002ff007819 */ /* 0x000fe20000011615 */
[----:B------:R-:W-:Y:S01]  /*19d0*/  IMAD.MOV.U32 R31, RZ, RZ, R20 ;  /* 0x000000ffff1f7224 */ /* 0x000fe200078e0014 */
[----:B------:R-:W-:Y:S01]  /*19e0*/  SHF.L.U32 R4, R27, 0x4, RZ ;  /* 0x000000041b047819 */ /* 0x000fe200000006ff */
[----:B------:R-:W-:Y:S01]  /*19f0*/  BSSY.RECONVERGENT B2, `(.L_x_42) ;  /* 0x0000064000027945 */ /* 0x000fe20003800200 */
[----:B------:R-:W-:Y:S02]  /*1a00*/  LOP3.LUT R0, R0, R21, RZ, 0x3c, !PT ;  /* 0x0000001500007212 */ /* 0x000fe400078e3cff */
[----:B------:R-:W-:Y:S02]  /*1a10*/  SHF.R.U32.HI R11, RZ, 0x2, R30 ;  /* 0x00000002ff0b7819 */ /* 0x000fe4000001161e */
[----:B------:R-:W-:Y:S02]  /*1a20*/  SHF.L.U32 R3, R0, 0x1, RZ ;  /* 0x0000000100037819 */ /* 0x000fe400000006ff */
[----:B------:R-:W-:-:S02]  /*1a30*/  LOP3.LUT R11, R11, R30, RZ, 0x3c, !PT ;  /* 0x0000001e0b0b7212 */ /* 0x000fc400078e3cff */
[----:B------:R-:W-:Y:S02]  /*1a40*/  LOP3.LUT R3, R27, R4, R3, 0x96, !PT ;  /* 0x000000041b037212 */ /* 0x000fe400078e9603 */
[----:B------:R-:W-:Y:S02]  /*1a50*/  SHF.L.U32 R12, R11, 0x1, RZ ;  /* 0x000000010b0c7819 */ /* 0x000fe400000006ff */
[----:B------:R-:W-:Y:S01]  /*1a60*/  LOP3.LUT R17, R3, R0, RZ, 0x3c, !PT ;  /* 0x0000000003117212 */ /* 0x000fe200078e3cff */
[----:B------:R-:W-:Y:S01]  /*1a70*/  IMAD.MOV.U32 R0, RZ, RZ, 0x2f800000 ;  /* 0x2f800000ff007424 */ /* 0x000fe200078e00ff */
[----:B------:R-:W-:Y:S01]  /*1a80*/  MOV R21, R29 ;  /* 0x0000001d00157202 */ /* 0x000fe20000000f00 */
[----:B------:R-:W-:Y:S01]  /*1a90*/  IMAD.MOV.U32 R29, RZ, RZ, R27 ;  /* 0x000000ffff1d7224 */ /* 0x000fe200078e001b */
[----:B------:R-:W-:Y:S02]  /*1aa0*/  IADD3 R3, PT, PT, R20, 0x587c5, R17 ;  /* 0x000587c514037810 */ /* 0x000fe40007ffe011 */
[----:B------:R-:W-:-:S02]  /*1ab0*/  SHF.L.U32 R4, R17, 0x4, RZ ;  /* 0x0000000411047819 */ /* 0x000fc400000006ff */
[----:B------:R-:W-:Y:S02]  /*1ac0*/  I2FP.F32.U32 R3, R3 ;  /* 0x0000000300037245 */ /* 0x000fe40000201000 */
[----:B------:R-:W-:Y:S02]  /*1ad0*/  LOP3.LUT R4, R11, R12, R4, 0x96, !PT ;  /* 0x0000000c0b047212 */ /* 0x000fe400078e9604 */
[----:B------:R-:W-:Y:S01]  /*1ae0*/  IADD3 R20, PT, PT, R20, 0xb0f8a, RZ ;  /* 0x000b0f8a14147810 */ /* 0x000fe20007ffe0ff */
[----:B------:R-:W-:Y:S01]  /*1af0*/  FFMA R11, R3, R0, 1.1641532182693481445e-10 ;  /* 0x2f000000030b7423 */ /* 0x000fe20000000000 */
[----:B------:R-:W-:Y:S01]  /*1b00*/  LOP3.LUT R19, R4, R17, RZ, 0x3c, !PT ;  /* 0x0000001104137212 */ /* 0x000fe200078e3cff */
[----:B------:R-:W-:Y:S01]  /*1b10*/  IMAD.MOV.U32 R3, RZ, RZ, 0x3f800000 ;  /* 0x3f800000ff037424 */ /* 0x000fe200078e00ff */
[----:B------:R-:W-:Y:S02]  /*1b20*/  MOV R30, R28 ;  /* 0x0000001c001e7202 */ /* 0x000fe40000000f00 */
[----:B------:R-:W-:-:S02]  /*1b30*/  FSETP.NEU.AND P0, PT, R11, 1, PT ;  /* 0x3f8000000b00780b */ /* 0x000fc40003f0d000 */
[----:B------:R-:W-:Y:S02]  /*1b40*/  IADD3 R4, PT, PT, R19, R20, RZ ;  /* 0x0000001413047210 */ /* 0x000fe40007ffe0ff */
[----:B------:R-:W-:Y:S02]  /*1b50*/  FSETP.EQ.OR P0, PT, R6, RZ, !P0 ;  /* 0x000000ff0600720b */ /* 0x000fe40004702400 */
[----:B------:R-:W-:Y:S02]  /*1b60*/  I2FP.F32.U32 R33, R4 ;  /* 0x0000000400217245 */ /* 0x000fe40000201000 */
[----:B------:R-:W-:Y:S02]  /*1b70*/  MOV R28, R17 ;  /* 0x00000011001c7202 */ /* 0x000fe40000000f00 */
[----:B------:R-:W-:Y:S01]  /*1b80*/  MOV R27, R19 ;  /* 0x00000013001b7202 */ /* 0x000fe20000000f00 */
[----:B------:R-:W-:-:S06]  /*1b90*/  FFMA R4, R33, R0, 1.1641532182693481445e-10 ;  /* 0x2f00000021047423 */ /* 0x000fcc0000000000 */
[----:B------:R-:W-:Y:S05]  /*1ba0*/  @P0 BRA `(.L_x_43) ;  /* 0x0000000400200947 */ /* 0x000fea0003800000 */
[----:B------:R-:W-:-:S04]  /*1bb0*/  FSETP.NAN.AND P0, PT, |R6|, |R6|, PT ;  /* 0x400000060600720b */ /* 0x000fc80003f08200 */
[----:B------:R-:W-:-:S13]  /*1bc0*/  FSETP.NAN.OR P0, PT, |R11|, |R11|, P0 ;  /* 0x4000000b0b00720b */ /* 0x000fda0000708600 */
[----:B------:R-:W-:Y:S05]  /*1bd0*/  @P0 BRA `(.L_x_44) ;  /* 0x0000000400100947 */ /* 0x000fea0003800000 */
[----:B------:R-:W-:-:S04]  /*1be0*/  FSETP.NEU.AND P0, PT, |R11|, +INF , PT ;  /* 0x7f8000000b00780b */ /* 0x000fc80003f0d200 */
[----:B------:R-:W-:-:S13]  /*1bf0*/  FSETP.EQ.OR P0, PT, R11, RZ, !P0 ;  /* 0x000000ff0b00720b */ /* 0x000fda0004702400 */
[----:B------:R-:W-:Y:S05]  /*1c00*/  @P0 BRA `(.L_x_45) ;  /* 0x0000000000f80947 */ /* 0x000fea0003800000 */
[C---:B------:R-:W-:Y:S01]  /*1c10*/  FMUL R12, |R11|.reuse, 16777216 ;  /* 0x4b8000000b0c7820 */ /* 0x040fe20000400200 */
[----:B------:R-:W-:Y:S01]  /*1c20*/  FSETP.GEU.AND P0, PT, |R11|, 1.175494350822287508e-38, PT ;  /* 0x008000000b00780b */ /* 0x000fe20003f0e200 */
[----:B------:R-:W-:-:S03]  /*1c30*/  HFMA2 R32, -RZ, RZ, 0.771484375, 0.21533203125 ;  /* 0x3a2c32e4ff207431 */ /* 0x000fc600000001ff */
[----:B------:R-:W-:Y:S02]  /*1c40*/  FSEL R12, R12, |R11|, !P0 ;  /* 0x4000000b0c0c7208 */ /* 0x000fe40004000000 */
[----:B------:R-:W-:-:S03]  /*1c50*/  FSEL R16, RZ, -24, P0 ;  /* 0xc1c00000ff107808 */ /* 0x000fc60000000000 */
[----:B------:R-:W-:-:S05]  /*1c60*/  VIADD R3, R12, 0xc0cafb0d ;  /* 0xc0cafb0d0c037836 */ /* 0x000fca0000000000 */
[----:B------:R-:W-:-:S04]  /*1c70*/  LOP3.LUT R17, R3, 0xff800000, RZ, 0xc0, !PT ;  /* 0xff80000003117812 */ /* 0x000fc800078ec0ff */
[-C--:B------:R-:W-:Y:S02]  /*1c80*/  IADD3 R12, PT, PT, R12, -R17.reuse, RZ ;  /* 0x800000110c0c7210 */ /* 0x080fe40007ffe0ff */
[----:B------:R-:W-:-:S03]  /*1c90*/  I2FP.F32.S32 R17, R17 ;  /* 0x0000001100117245 */ /* 0x000fc60000201400 */
[C---:B------:R-:W-:Y:S01]  /*1ca0*/  FADD R3, R12.reuse, 1 ;  /* 0x3f8000000c037421 */ /* 0x040fe20000000000 */
[----:B------:R-:W-:Y:S01]  /*1cb0*/  FADD R33, R12, -1 ;  /* 0xbf8000000c217421 */ /* 0x000fe20000000000 */
[----:B------:R-:W-:-:S03]  /*1cc0*/  FFMA R19, R17, 1.1920928955078125e-07, R16 ;  /* 0x3400000011137823 */ /* 0x000fc60000000010 */
[----:B------:R-:W-:Y:S01]  /*1cd0*/  FADD R12, R33, R33 ;  /* 0x00000021210c7221 */ /* 0x000fe20000000000 */
[----:B------:R-:W0:Y:S03]  /*1ce0*/  MUFU.RCP R3, R3 ;  /* 0x0000000300037308 */ /* 0x000e260000001000 */
[----:B0-----:R-:W-:-:S04]  /*1cf0*/  FMUL R12, R3, R12 ;  /* 0x0000000c030c7220 */ /* 0x001fc80000400000 */
[----:B------:R-:W-:Y:S01]  /*1d00*/  FADD R18, R33, -R12 ;  /* 0x8000000c21127221 */ /* 0x000fe20000000000 */
[C---:B------:R-:W-:Y:S01]  /*1d10*/  FMUL R17, R12.reuse, R12 ;  /* 0x0000000c0c117220 */ /* 0x040fe20000400000 */
[----:B------:R-:W-:Y:S02]  /*1d20*/  FFMA R16, R12, 1.4426950216293334961, R19 ;  /* 0x3fb8aa3b0c107823 */ /* 0x000fe40000000013 */
[----:B------:R-:W-:Y:S01]  /*1d30*/  FADD R18, R18, R18 ;  /* 0x0000001212127221 */ /* 0x000fe20000000000 */
[----:B------:R-:W-:Y:S01]  /*1d40*/  FFMA R32, R17, R32, 0.0032181653659790754318 ;  /* 0x3b52e7db11207423 */ /* 0x000fe20000000020 */
[----:B------:R-:W-:Y:S02]  /*1d50*/  FADD R19, R19, -R16 ;  /* 0x8000001013137221 */ /* 0x000fe40000000000 */
[----:B------:R-:W-:Y:S01]  /*1d60*/  FFMA R18, R33, -R12, R18 ;  /* 0x8000000c21127223 */ /* 0x000fe20000000012 */
[----:B------:R-:W-:Y:S01]  /*1d70*/  FFMA R32, R17, R32, 0.018033718690276145935 ;  /* 0x3c93bb7311207423 */ /* 0x000fe20000000020 */
[----:B------:R-:W-:-:S02]  /*1d80*/  FFMA R19, R12, 1.4426950216293334961, R19 ;  /* 0x3fb8aa3b0c137823 */ /* 0x000fc40000000013 */
[----:B------:R-:W-:Y:S01]  /*1d90*/  FMUL R18, R3, R18 ;  /* 0x0000001203127220 */ /* 0x000fe20000400000 */
[----:B------:R-:W-:-:S03]  /*1da0*/  FFMA R32, R17, R32, 0.12022458761930465698 ;  /* 0x3df6384f11207423 */ /* 0x000fc60000000020 */
[----:B------:R-:W-:Y:S01]  /*1db0*/  FFMA R19, R18, 1.4426950216293334961, R19 ;  /* 0x3fb8aa3b12137823 */ /* 0x000fe20000000013 */
[----:B------:R-:W-:-:S03]  /*1dc0*/  FMUL R17, R17, R32 ;  /* 0x0000002011117220 */ /* 0x000fc60000400000 */
[----:B------:R-:W-:Y:S01]  /*1dd0*/  FFMA R19, R12, 1.9251366722983220825e-08, R19 ;  /* 0x32a55e340c137823 */ /* 0x000fe20000000013 */
[----:B------:R-:W-:-:S04]  /*1de0*/  FMUL R3, R17, 3 ;  /* 0x4040000011037820 */ /* 0x000fc80000400000 */
[----:B------:R-:W-:Y:S01]  /*1df0*/  FFMA R18, R18, R3, R19 ;  /* 0x0000000312127223 */ /* 0x000fe20000000013 */
[----:B------:R-:W-:-:S03]  /*1e00*/  IMAD.MOV.U32 R19, RZ, RZ, 0x391fcb8e ;  /* 0x391fcb8eff137424 */ /* 0x000fc600078e00ff */
[----:B------:R-:W-:-:S04]  /*1e10*/  FFMA R17, R12, R17, R18 ;  /* 0x000000110c117223 */ /* 0x000fc80000000012 */
[----:B------:R-:W-:-:S04]  /*1e20*/  FADD R18, R16, R17 ;  /* 0x0000001110127221 */ /* 0x000fc80000000000 */
[----:B------:R-:W-:Y:S01]  /*1e30*/  FMUL R3, R18, R6 ;  /* 0x0000000612037220 */ /* 0x000fe20000400000 */
[----:B------:R-:W-:-:S03]  /*1e40*/  FADD R16, -R16, R18 ;  /* 0x0000001210107221 */ /* 0x000fc60000000100 */
[----:B------:R-:W0:Y:S01]  /*1e50*/  FRND R12, R3 ;  /* 0x00000003000c7307 */ /* 0x000e220000201000 */
[----:B------:R-:W-:Y:S01]  /*1e60*/  FADD R16, R17, -R16 ;  /* 0x8000001011107221 */ /* 0x000fe20000000000 */
[-C--:B------:R-:W-:Y:S01]  /*1e70*/  FFMA R17, R18, R6.reuse, -R3 ;  /* 0x0000000612117223 */ /* 0x080fe20000000803 */
[C---:B------:R-:W-:Y:S02]  /*1e80*/  FSETP.GT.AND P3, PT, |R3|.reuse, 152, PT ;  /* 0x431800000300780b */ /* 0x040fe40003f64200 */
[C---:B------:R-:W-:Y:S01]  /*1e90*/  FSETP.GEU.AND P4, PT, R3.reuse, RZ, PT ;  /* 0x000000ff0300720b */ /* 0x040fe20003f8e000 */
[----:B------:R-:W-:Y:S01]  /*1ea0*/  FFMA R17, R16, R6, R17 ;  /* 0x0000000610117223 */ /* 0x000fe20000000011 */
[----:B0-----:R-:W-:Y:S01]  /*1eb0*/  FADD R16, R3, -R12 ;  /* 0x8000000c03107221 */ /* 0x001fe20000000000 */
[----:B------:R-:W-:-:S03]  /*1ec0*/  FSETP.GT.AND P0, PT, R12, RZ, PT ;  /* 0x000000ff0c00720b */ /* 0x000fc60003f04000 */
[----:B------:R-:W-:Y:S01]  /*1ed0*/  FADD R16, R16, R17 ;  /* 0x0000001110107221 */ /* 0x000fe20000000000 */
[----:B------:R-:W-:Y:S02]  /*1ee0*/  SEL R12, RZ, 0x83000000, P0 ;  /* 0x83000000ff0c7807 */ /* 0x000fe40000000000 */
[----:B------:R-:W-:Y:S01]  /*1ef0*/  FSETP.NEU.AND P0, PT, R11, -1, PT ;  /* 0xbf8000000b00780b */ /* 0x000fe20003f0d000 */
[----:B------:R-:W-:Y:S01]  /*1f00*/  FFMA R17, R16, R19, 0.0013391353422775864601 ;  /* 0x3aaf85ed10117423 */ /* 0x000fe20000000013 */
[----:B------:R-:W-:-:S03]  /*1f10*/  IADD3 R11, PT, PT, R12, 0x7f000000, RZ ;  /* 0x7f0000000c0b7810 */ /* 0x000fc60007ffe0ff */
[C---:B------:R-:W-:Y:S02]  /*1f20*/  FFMA R19, R16.reuse, R17, 0.0096188392490148544312 ;  /* 0x3c1d985610137423 */ /* 0x040fe40000000011 */
[----:B------:R0:W1:Y:S02]  /*1f30*/  F2I.NTZ R17, R3 ;  /* 0x0000000300117305 */ /* 0x0000640000203100 */
[----:B------:R-:W-:-:S04]  /*1f40*/  FFMA R19, R16, R19, 0.055503588169813156128 ;  /* 0x3d6357bb10137423 */ /* 0x000fc80000000013 */
[----:B------:R-:W-:Y:S01]  /*1f50*/  FFMA R19, R16, R19, 0.24022644758224487305 ;  /* 0x3e75fdec10137423 */ /* 0x000fe20000000013 */
[----:B0-----:R-:W-:-:S03]  /*1f60*/  FSEL R3, RZ, +INF , !P4 ;  /* 0x7f800000ff037808 */ /* 0x001fc60006000000 */
[----:B------:R-:W-:-:S04]  /*1f70*/  FFMA R19, R16, R19, 0.69314718246459960938 ;  /* 0x3f31721810137423 */ /* 0x000fc80000000013 */
[----:B------:R-:W-:Y:S01]  /*1f80*/  FFMA R16, R16, R19, 1 ;  /* 0x3f80000010107423 */ /* 0x000fe20000000013 */
[----:B-1----:R-:W-:-:S03]  /*1f90*/  LEA R17, R17, -R12, 0x17 ;  /* 0x8000000c11117211 */ /* 0x002fc600078eb8ff */
[----:B------:R-:W-:-:S04]  /*1fa0*/  FMUL R16, R11, R16 ;  /* 0x000000100b107220 */ /* 0x000fc80000400000 */
[----:B------:R-:W-:Y:S01]  /*1fb0*/  @!P3 FMUL R3, R17, R16 ;  /* 0x000000101103b220 */ /* 0x000fe20000400000 */
[----:B------:R-:W-:-:S04]  /*1fc0*/  FSETP.NEU.AND P3, PT, |R6|, +INF , PT ;  /* 0x7f8000000600780b */ /* 0x000fc80003f6d200 */
[----:B------:R-:W-:Y:S01]  /*1fd0*/  @!P0 FSEL R3, R3, 1, P3 ;  /* 0x3f80000003038808 */ /* 0x000fe20001800000 */
[----:B------:R-:W-:Y:S08]  /*1fe0*/  BRA `(.L_x_43) ;  /* 0x0000000000107947 */ /* 0x000ff00003800000 */
.L_x_45:
[----:B------:R-:W-:-:S05]  /*1ff0*/  FADD R3, R11, R11 ;  /* 0x0000000b0b037221 */ /* 0x000fca0000000000 */
[----:B------:R-:W-:Y:S01]  /*2000*/  @P1 LOP3.LUT R3, R3, 0x7fffffff, RZ, 0xc0, !PT ;  /* 0x7fffffff03031812 */ /* 0x000fe200078ec0ff */
[----:B------:R-:W-:Y:S06]  /*2010*/  BRA `(.L_x_43) ;  /* 0x0000000000047947 */ /* 0x000fec0003800000 */
.L_x_44:
[----:B------:R-:W-:-:S07]  /*2020*/  FADD R3, R11, R6 ;  /* 0x000000060b037221 */ /* 0x000fce0000000000 */
.L_x_43:
[----:B------:R-:W-:Y:S05]  /*2030*/  BSYNC.RECONVERGENT B2 ;  /* 0x0000000000027941 */ /* 0x000fea0003800200 */
.L_x_42:
[----:B------:R-:W-:Y:S01]  /*2040*/  FSETP.NEU.AND P0, PT, R4, 1, PT ;  /* 0x3f8000000400780b */ /* 0x000fe20003f0d000 */
[----:B------:R-:W-:Y:S01]  /*2050*/  BSSY.RECONVERGENT B2, `(.L_x_46) ;  /* 0x000004e000027945 */ /* 0x000fe20003800200 */
[----:B------:R-:W-:Y:S02]  /*2060*/  IMAD.MOV.U32 R12, RZ, RZ, 0x3f800000 ;  /* 0x3f800000ff0c7424 */ /* 0x000fe400078e00ff */
[----:B------:R-:W-:-:S13]  /*2070*/  FSETP.EQ.OR P0, PT, R5, RZ, !P0 ;  /* 0x000000ff0500720b */ /* 0x000fda0004702400 */
        /* <DEDUP_REMOVED lines=9> */
[----:B------:R-:W-:-:S03]  /*2110*/  IMAD.MOV.U32 R32, RZ, RZ, 0x3a2c32e4 ;  /* 0x3a2c32e4ff207424 */ /* 0x000fc600078e00ff */
[----:B------:R-:W-:Y:S02]  /*2120*/  FSEL R11, R11, |R4|, !P0 ;  /* 0x400000040b0b7208 */ /* 0x000fe40004000000 */
[----:B------:R-:W-:Y:S02]  /*2130*/  FSEL R17, RZ, -24, P0 ;  /* 0xc1c00000ff117808 */ /* 0x000fe40000000000 */
[----:B------:R-:W-:-:S04]  /*2140*/  IADD3 R12, PT, PT, R11, -0x3f3504f3, RZ ;  /* 0xc0cafb0d0b0c7810 */ /* 0x000fc80007ffe0ff */
        /* <DEDUP_REMOVED lines=24> */
[----:B------:R-:W-:-:S04]  /*22d0*/  FFMA R18, R18, R11, R19 ;  /* 0x0000000b12127223 */ /* 0x000fc80000000013 */
[----:B------:R-:W-:-:S04]  /*22e0*/  FFMA R17, R12, R17, R18 ;  /* 0x000000110c117223 */ /* 0x000fc80000000012 */
[----:B------:R-:W-:-:S04]  /*22f0*/  FADD R19, R16, R17 ;  /* 0x0000001110137221 */ /* 0x000fc80000000000 */
[----:B------:R-:W-:Y:S01]  /*2300*/  FMUL R12, R19, R5 ;  /* 0x00000005130c7220 */ /* 0x000fe20000400000 */
[----:B------:R-:W-:-:S03]  /*2310*/  FADD R16, -R16, R19 ;  /* 0x0000001310107221 */ /* 0x000fc60000000100 */
[----:B------:R-:W0:Y:S01]  /*2320*/  FRND R11, R12 ;  /* 0x0000000c000b7307 */ /* 0x000e220000201000 */
[----:B------:R-:W-:Y:S01]  /*2330*/  FADD R17, R17, -R16 ;  /* 0x8000001011117221 */ /* 0x000fe20000000000 */
[-C--:B------:R-:W-:Y:S01]  /*2340*/  FFMA R16, R19, R5.reuse, -R12 ;  /* 0x0000000513107223 */ /* 0x080fe2000000080c */
[----:B------:R-:W-:Y:S02]  /*2350*/  MOV R19, 0x391fcb8e ;  /* 0x391fcb8e00137802 */ /* 0x000fe40000000f00 */
[C---:B------:R-:W-:Y:S01]  /*2360*/  FSETP.GT.AND P3, PT, |R12|.reuse, 152, PT ;  /* 0x431800000c00780b */ /* 0x040fe20003f64200 */
[----:B------:R-:W-:Y:S01]  /*2370*/  FFMA R17, R17, R5, R16 ;  /* 0x0000000511117223 */ /* 0x000fe20000000010 */
[C---:B------:R-:W-:Y:S01]  /*2380*/  FSETP.GEU.AND P4, PT, R12.reuse, RZ, PT ;  /* 0x000000ff0c00720b */ /* 0x040fe20003f8e000 */
[----:B------:R1:W2:Y:S01]  /*2390*/  F2I.NTZ R18, R12 ;  /* 0x0000000c00127305 */ /* 0x0002a20000203100 */
[----:B0-----:R-:W-:Y:S01]  /*23a0*/  FADD R16, R12, -R11 ;  /* 0x8000000b0c107221 */ /* 0x001fe20000000000 */
[----:B------:R-:W-:-:S02]  /*23b0*/  FSETP.GT.AND P0, PT, R11, RZ, PT ;  /* 0x000000ff0b00720b */ /* 0x000fc40003f04000 */
[----:B-1----:R-:W-:Y:S01]  /*23c0*/  FSEL R12, RZ, +INF , !P4 ;  /* 0x7f800000ff0c7808 */ /* 0x002fe20006000000 */
[----:B------:R-:W-:Y:S01]  /*23d0*/  FADD R16, R16, R17 ;  /* 0x0000001110107221 */ /* 0x000fe20000000000 */
[----:B------:R-:W-:Y:S02]  /*23e0*/  SEL R11, RZ, 0x83000000, P0 ;  /* 0x83000000ff0b7807 */ /* 0x000fe40000000000 */
[----:B------:R-:W-:Y:S01]  /*23f0*/  FSETP.NEU.AND P0, PT, R4, -1, PT ;  /* 0xbf8000000400780b */ /* 0x000fe20003f0d000 */
[----:B------:R-:W-:Y:S01]  /*2400*/  FFMA R17, R16, R19, 0.0013391353422775864601 ;  /* 0x3aaf85ed10117423 */ /* 0x000fe20000000013 */
[----:B------:R-:W-:Y:S01]  /*2410*/  IADD3 R4, PT, PT, R11, 0x7f000000, RZ ;  /* 0x7f0000000b047810 */ /* 0x000fe20007ffe0ff */
[----:B--2---:R-:W-:Y:S02]  /*2420*/  IMAD R18, R18, 0x800000, -R11 ;  /* 0x0080000012127824 */ /* 0x004fe400078e0a0b */
[----:B------:R-:W-:-:S04]  /*2430*/  FFMA R17, R16, R17, 0.0096188392490148544312 ;  /* 0x3c1d985610117423 */ /* 0x000fc80000000011 */
[----:B------:R-:W-:-:S04]  /*2440*/  FFMA R17, R16, R17, 0.055503588169813156128 ;  /* 0x3d6357bb10117423 */ /* 0x000fc80000000011 */
[----:B------:R-:W-:-:S04]  /*2450*/  FFMA R17, R16, R17, 0.24022644758224487305 ;  /* 0x3e75fdec10117423 */ /* 0x000fc80000000011 */
[----:B------:R-:W-:-:S04]  /*2460*/  FFMA R17, R16, R17, 0.69314718246459960938 ;  /* 0x3f31721810117423 */ /* 0x000fc80000000011 */
[----:B------:R-:W-:-:S04]  /*2470*/  FFMA R17, R16, R17, 1 ;  /* 0x3f80000010117423 */ /* 0x000fc80000000011 */
[----:B------:R-:W-:-:S04]  /*2480*/  FMUL R17, R4, R17 ;  /* 0x0000001104117220 */ /* 0x000fc80000400000 */
[----:B------:R-:W-:Y:S01]  /*2490*/  @!P3 FMUL R12, R18, R17 ;  /* 0x00000011120cb220 */ /* 0x000fe20000400000 */
[----:B------:R-:W-:-:S04]  /*24a0*/  FSETP.NEU.AND P3, PT, |R5|, +INF , PT ;  /* 0x7f8000000500780b */ /* 0x000fc80003f6d200 */
[----:B------:R-:W-:Y:S01]  /*24b0*/  @!P0 FSEL R12, R12, 1, P3 ;  /* 0x3f8000000c0c8808 */ /* 0x000fe20001800000 */
[----:B------:R-:W-:Y:S08]  /*24c0*/  BRA `(.L_x_47) ;  /* 0x0000000000187947 */ /* 0x000ff00003800000 */
.L_x_49:
[----:B------:R-:W-:Y:S01]  /*24d0*/  FSETP.GEU.AND P0, PT, R5, RZ, PT ;  /* 0x000000ff0500720b */ /* 0x000fe20003f0e000 */
[----:B------:R-:W-:-:S12]  /*24e0*/  FADD R12, R4, R4 ;  /* 0x00000004040c7221 */ /* 0x000fd80000000000 */
[----:B------:R-:W-:-:S04]  /*24f0*/  @!P0 LOP3.LUT R12, R12, 0x7f800000, RZ, 0x3c, !PT ;  /* 0x7f8000000c0c8812 */ /* 0x000fc800078e3cff */
[----:B------:R-:W-:Y:S01]  /*2500*/  @P2 LOP3.LUT R12, R12, 0x7fffffff, RZ, 0xc0, !PT ;  /* 0x7fffffff0c0c2812 */ /* 0x000fe200078ec0ff */
[----:B------:R-:W-:Y:S06]  /*2510*/  BRA `(.L_x_47) ;  /* 0x0000000000047947 */ /* 0x000fec0003800000 */
.L_x_48:
[----:B------:R-:W-:-:S07]  /*2520*/  FADD R12, R4, R5 ;  /* 0x00000005040c7221 */ /* 0x000fce0000000000 */
.L_x_47:
[----:B------:R-:W-:Y:S05]  /*2530*/  BSYNC.RECONVERGENT B2 ;  /* 0x0000000000027941 */ /* 0x000fea0003800200 */
.L_x_46:
[----:B------:R-:W-:-:S05]  /*2540*/  FADD R4, R12, R3 ;  /* 0x000000030c047221 */ /* 0x000fca0000000000 */
[----:B------:R-:W-:-:S13]  /*2550*/  FSETP.GTU.AND P0, PT, R4, 1, PT ;  /* 0x3f8000000400780b */ /* 0x000fda0003f0c000 */
[----:B------:R-:W-:Y:S05]  /*2560*/  @P0 BRA `(.L_x_50) ;  /* 0xfffffff400140947 */ /* 0x000fea000383ffff */
[----:B------:R-:W-:Y:S05]  /*2570*/  BSYNC.RECONVERGENT B1 ;  /* 0x0000000000017941 */ /* 0x000fea0003800200 */
.L_x_41:
[----:B------:R-:W-:Y:S01]  /*2580*/  SHF.R.U32.HI R12, RZ, 0x2, R21 ;  /* 0x00000002ff0c7819 */ /* 0x000fe20000011615 */
[----:B------:R-:W-:Y:S01]  /*2590*/  VIADD R20, R31, 0x10974f ;  /* 0x0010974f1f147836 */ /* 0x000fe20000000000 */
[----:B------:R-:W-:Y:S01]  /*25a0*/  SHF.L.U32 R11, R27, 0x4, RZ ;  /* 0x000000041b0b7819 */ /* 0x000fe200000006ff */
[----:B------:R-:W-:Y:S01]  /*25b0*/  HFMA2 R17, -RZ, RZ, 1.5048828125, 33.21875 ;  /* 0x3e055027ff117431 */ /* 0x000fe200000001ff */
[----:B------:R-:W-:Y:S01]  /*25c0*/  LOP3.LUT R12, R12, R21, RZ, 0x3c, !PT ;  /* 0x000000150c0c7212 */ /* 0x000fe200078e3cff */
[----:B------:R-:W-:Y:S01]  /*25d0*/  FCHK P1, R3, R4 ;  /* 0x0000000403007302 */ /* 0x000fe20000020000 */
[----:B------:R-:W-:Y:S02]  /*25e0*/  BSSY.RECONVERGENT B1, `(.L_x_51) ;  /* 0x000002a000017945 */ /* 0x000fe40003800200 */
[----:B------:R-:W-:-:S04]  /*25f0*/  SHF.L.U32 R16, R12, 0x1, RZ ;  /* 0x000000010c107819 */ /* 0x000fc800000006ff */
[----:B------:R-:W-:-:S04]  /*2600*/  LOP3.LUT R12, R12, R16, R11, 0x96, !PT ;  /* 0x000000100c0c7212 */ /* 0x000fc800078e960b */
[----:B------:R-:W-:-:S04]  /*2610*/  LOP3.LUT R33, R12, R27, RZ, 0x3c, !PT ;  /* 0x0000001b0c217212 */ /* 0x000fc800078e3cff */
[----:B------:R-:W-:-:S04]  /*2620*/  IADD3 R11, PT, PT, R33, R20, RZ ;  /* 0x00000014210b7210 */ /* 0x000fc80007ffe0ff */
[----:B------:R-:W-:-:S05]  /*2630*/  I2FP.F32.U32 R11, R11 ;  /* 0x0000000b000b7245 */ /* 0x000fca0000201000 */
[----:B------:R-:W-:-:S05]  /*2640*/  FFMA R11, R11, R0, 1.1641532182693481445e-10 ;  /* 0x2f0000000b0b7423 */ /* 0x000fca0000000000 */
[----:B------:R-:W-:-:S04]  /*2650*/  FSETP.GEU.AND P0, PT, R11, 1.175494350822287508e-38, PT ;  /* 0x008000000b00780b */ /* 0x000fc80003f0e000 */
[----:B------:R-:W-:-:S09]  /*2660*/  FSEL R16, RZ, -23, P0 ;  /* 0xc1b80000ff107808 */ /* 0x000fd20000000000 */
[----:B------:R-:W-:-:S05]  /*2670*/  @!P0 FMUL R11, R11, 8388608 ;  /* 0x4b0000000b0b8820 */ /* 0x000fca0000400000 */
[C---:B------:R-:W-:Y:S02]  /*2680*/  IADD3 R12, PT, PT, R11.reuse, -0x3f2aaaab, RZ ;  /* 0xc0d555550b0c7810 */ /* 0x040fe40007ffe0ff */
[C---:B------:R-:W-:Y:S02]  /*2690*/  ISETP.GT.U32.AND P0, PT, R11.reuse, 0x7f7fffff, PT ;  /* 0x7f7fffff0b00780c */ /* 0x040fe40003f04070 */
[----:B------:R-:W-:Y:S02]  /*26a0*/  LOP3.LUT R12, R12, 0xff800000, RZ, 0xc0, !PT ;  /* 0xff8000000c0c7812 */ /* 0x000fe400078ec0ff */
[----:B------:R-:W-:-:S03]  /*26b0*/  FSETP.NEU.AND P2, PT, R11, RZ, PT ;  /* 0x000000ff0b00720b */ /* 0x000fc60003f4d000 */
[----:B------:R-:W-:-:S04]  /*26c0*/  IMAD.IADD R0, R11, 0x1, -R12 ;  /* 0x000000010b007824 */ /* 0x000fc800078e0a0c */
[----:B------:R-:W-:-:S04]  /*26d0*/  FADD R0, R0, -1 ;  /* 0xbf80000000007421 */ /* 0x000fc80000000000 */
[----:B------:R-:W-:-:S04]  /*26e0*/  FFMA R17, R0, -R17, 0.14084610342979431152 ;  /* 0x3e1039f600117423 */ /* 0x000fc80000000811 */
[----:B------:R-:W-:-:S04]  /*26f0*/  FFMA R17, R0, R17, -0.12148627638816833496 ;  /* 0xbdf8cdcc00117423 */ /* 0x000fc80000000011 */
[----:B------:R-:W-:-:S04]  /*2700*/  FFMA R17, R0, R17, 0.13980610668659210205 ;  /* 0x3e0f295500117423 */ /* 0x000fc80000000011 */
[C---:B------:R-:W-:Y:S02]  /*2710*/  FFMA R19, R0.reuse, R17, -0.16684235632419586182 ;  /* 0xbe2ad8b900137423 */ /* 0x040fe40000000011 */
[----:B------:R-:W0:Y:S02]  /*2720*/  MUFU.RCP R17, R4 ;  /* 0x0000000400117308 */ /* 0x000e240000001000 */
[----:B------:R-:W-:-:S04]  /*2730*/  FFMA R19, R0, R19, 0.20012299716472625732 ;  /* 0x3e4ced0b00137423 */ /* 0x000fc80000000013 */
[----:B------:R-:W-:-:S04]  /*2740*/  FFMA R19, R0, R19, -0.24999669194221496582 ;  /* 0xbe7fff2200137423 */ /* 0x000fc80000000013 */
[----:B------:R-:W-:-:S04]  /*2750*/  FFMA R19, R0, R19, 0.33333182334899902344 ;  /* 0x3eaaaa7800137423 */ /* 0x000fc80000000013 */
[----:B------:R-:W-:Y:S01]  /*2760*/  FFMA R21, R0, R19, -0.5 ;  /* 0xbf00000000157423 */ /* 0x000fe20000000013 */
[----:B------:R-:W-:Y:S01]  /*2770*/  I2FP.F32.S32 R19, R12 ;  /* 0x0000000c00137245 */ /* 0x000fe20000201400 */
[----:B0-----:R-:W-:Y:S02]  /*2780*/  FFMA R12, -R4, R17, 1 ;  /* 0x3f800000040c7423 */ /* 0x001fe40000000111 */
[C---:B------:R-:W-:Y:S02]  /*2790*/  FMUL R21, R0.reuse, R21 ;  /* 0x0000001500157220 */ /* 0x040fe40000400000 */
[----:B------:R-:W-:Y:S02]  /*27a0*/  FFMA R16, R19, 1.1920928955078125e-07, R16 ;  /* 0x3400000013107823 */ /* 0x000fe40000000010 */
[----:B------:R-:W-:Y:S01]  /*27b0*/  FFMA R21, R0, R21, R0 ;  /* 0x0000001500157223 */ /* 0x000fe20000000000 */
[----:B------:R-:W-:Y:S01]  /*27c0*/  FFMA R0, R17, R12, R17 ;  /* 0x0000000c11007223 */ /* 0x000fe20000000011 */
[----:B------:R-:W-:-:S02]  /*27d0*/  MOV R12, 0x7f800000 ;  /* 0x7f800000000c7802 */ /* 0x000fc40000000f00 */
[----:B------:R-:W-:Y:S01]  /*27e0*/  FFMA R16, R16, 0.69314718246459960938, R21 ;  /* 0x3f31721810107823 */ /* 0x000fe20000000015 */
[----:B------:R-:W-:Y:S02]  /*27f0*/  FFMA R17, R0, R3, RZ ;  /* 0x0000000300117223 */ /* 0x000fe400000000ff */
[----:B------:R-:W-:Y:S02]  /*2800*/  @P0 FFMA R16, R11, R12, +INF ;  /* 0x7f8000000b100423 */ /* 0x000fe4000000000c */
[----:B------:R-:W-:-:S03]  /*2810*/  FFMA R11, -R4, R17, R3 ;  /* 0x00000011040b7223 */ /* 0x000fc60000000103 */
[----:B------:R-:W-:Y:S01]  /*2820*/  FSEL R16, -R16, +INF , P2 ;  /* 0x7f80000010107808 */ /* 0x000fe20001000100 */
[----:B------:R-:W-:Y:S01]  /*2830*/  FFMA R0, R0, R11, R17 ;  /* 0x0000000b00007223 */ /* 0x000fe20000000011 */
[----:B------:R-:W-:Y:S06]  /*2840*/  @!P1 BRA `(.L_x_52) ;  /* 0x00000000000c9947 */ /* 0x000fec0003800000 */
[----:B------:R-:W-:Y:S01]  /*2850*/  IMAD.MOV.U32 R0, RZ, RZ, R4 ;  /* 0x000000ffff007224 */ /* 0x000fe200078e0004 */
[----:B------:R-:W-:-:S07]  /*2860*/  MOV R12, 0x2880 ;  /* 0x00002880000c7802 */ /* 0x000fce0000000f00 */
[----:B------:R-:W-:Y:S05]  /*2870*/  CALL.REL.NOINC `($__internal_2_$__cuda_sm3x_div_rn_noftz_f32_slowpath) ;  /* 0x0000001c00c07944 */ /* 0x000fea0003c00000 */
.L_x_52:
[----:B------:R-:W-:Y:S05]  /*2880*/  BSYNC.RECONVERGENT B1 ;  /* 0x0000000000017941 */ /* 0x000fea0003800200 */
.L_x_51:
[----:B------:R-:W-:Y:S01]  /*2890*/  ISETP.NE.AND P0, PT, R14, 0x1, PT ;  /* 0x000000010e00780c */ /* 0x000fe20003f05270 */
[----:B------:R-:W-:Y:S01]  /*28a0*/  BSSY.RECONVERGENT B1, `(.L_x_53) ;  /* 0x0000051000017945 */ /* 0x000fe20003800200 */
[----:B------:R-:W-:Y:S02]  /*28b0*/  HFMA2 R14, -RZ, RZ, 0, 0 ;  /* 0x00000000ff0e7431 */ /* 0x000fe400000001ff */
[----:B------:R-:W-:Y:S01]  /*28c0*/  FMUL R32, R16, R0 ;  /* 0x0000000010207220 */ /* 0x000fe20000400000 */
[----:B------:R-:W-:Y:S01]  /*28d0*/  MOV R34, R9 ;  /* 0x0000000900227202 */ /* 0x000fe20000000f00 */
[----:B------:R-:W-:Y:S01]  /*28e0*/  IMAD.MOV.U32 R16, RZ, RZ, R27 ;  /* 0x000000ffff107224 */ /* 0x000fe200078e001b */
[----:B------:R-:W-:Y:S01]  /*28f0*/  MOV R17, R33 ;  /* 0x0000002100117202 */ /* 0x000fe20000000f00 */
[----:B------:R-:W-:Y:S01]  /*2900*/  IMAD.MOV.U32 R21, RZ, RZ, R30 ;  /* 0x000000ffff157224 */ /* 0x000fe200078e001e */
[----:B------:R-:W-:Y:S02]  /*2910*/  MOV R19, R28 ;  /* 0x0000001c00137202 */ /* 0x000fe40000000f00 */
[----:B------:R-:W-:-:S02]  /*2920*/  MOV R18, R29 ;  /* 0x0000001d00127202 */ /* 0x000fc40000000f00 */
        /* <DEDUP_REMOVED lines=11> */
[----:B------:R-:W-:-:S04]  /*29e0*/  IADD3 R0, PT, PT, R31, 0x161f14, R16 ;  /* 0x00161f141f007810 */ /* 0x000fc80007ffe010 */
        /* <DEDUP_REMOVED lines=26> */
[----:B------:R-:W-:Y:S01]  /*2b90*/  @P0 FFMA R12, R0, R9, +INF ;  /* 0x7f800000000c0423 */ /* 0x000fe20000000009 */
[----:B------:R-:W-:Y:S02]  /*2ba0*/  SHF.L.U32 R3, R16, 0x4, RZ ;  /* 0x0000000410037819 */ /* 0x000fe400000006ff */
[----:B------:R-:W-:Y:S02]  /*2bb0*/  IMAD.SHL.U32 R9, R4, 0x2, RZ ;  /* 0x0000000204097824 */ /* 0x000fe400078e00ff */
[----:B------:R-:W-:Y:S01]  /*2bc0*/  FMUL R12, R12, -2 ;  /* 0xc00000000c0c7820 */ /* 0x000fe20000400000 */
[----:B------:R-:W-:Y:S02]  /*2bd0*/  FSETP.NEU.AND P0, PT, R0, RZ, PT ;  /* 0x000000ff0000720b */ /* 0x000fe40003f0d000 */
[----:B------:R-:W-:-:S02]  /*2be0*/  LOP3.LUT R3, R4, R9, R3, 0x96, !PT ;  /* 0x0000000904037212 */ /* 0x000fc400078e9603 */
[----:B------:R-:W-:Y:S02]  /*2bf0*/  FSEL R11, R12, +INF , P0 ;  /* 0x7f8000000c0b7808 */ /* 0x000fe40000000000 */
[----:B------:R-:W-:Y:S02]  /*2c00*/  LOP3.LUT R17, R3, R16, RZ, 0x3c, !PT ;  /* 0x0000001003117212 */ /* 0x000fe400078e3cff */
[----:B------:R0:W1:Y:S01]  /*2c10*/  MUFU.RSQ R4, R11 ;  /* 0x0000000b00047308 */ /* 0x0000620000001400 */
[----:B------:R-:W-:Y:S01]  /*2c20*/  VIADD R3, R11, 0xf3000000 ;  /* 0xf30000000b037836 */ /* 0x000fe20000000000 */
[----:B------:R-:W-:Y:S02]  /*2c30*/  IADD3 R0, PT, PT, R17, R20, RZ ;  /* 0x0000001411007210 */ /* 0x000fe40007ffe0ff */
[----:B------:R-:W-:Y:S02]  /*2c40*/  MOV R9, 0x30c90fdb ;  /* 0x30c90fdb00097802 */ /* 0x000fe40000000f00 */
[----:B------:R-:W-:-:S02]  /*2c50*/  ISETP.GT.U32.AND P0, PT, R3, 0x727fffff, PT ;  /* 0x727fffff0300780c */ /* 0x000fc40003f04070 */
[----:B------:R-:W-:-:S05]  /*2c60*/  I2FP.F32.U32 R0, R0 ;  /* 0x0000000000007245 */ /* 0x000fca0000201000 */
[----:B------:R-:W-:-:S06]  /*2c70*/  FFMA R9, R0, R9, 7.314590599882819788e-10 ;  /* 0x30490fdb00097423 */ /* 0x000fcc0000000009 */
[----:B01----:R-:W-:Y:S05]  /*2c80*/  @!P0 BRA `(.L_x_56) ;  /* 0x0000000000108947 */ /* 0x003fea0003800000 */
[----:B------:R-:W-:Y:S01]  /*2c90*/  IMAD.MOV.U32 R0, RZ, RZ, R11 ;  /* 0x000000ffff007224 */ /* 0x000fe200078e000b */
[----:B------:R-:W-:-:S07]  /*2ca0*/  MOV R4, 0x2cc0 ;  /* 0x00002cc000047802 */ /* 0x000fce0000000f00 */
[----:B------:R-:W-:Y:S05]  /*2cb0*/  CALL.REL.NOINC `($__internal_1_$__cuda_sm20_sqrt_rn_f32_slowpath) ;  /* 0x0000001800587944 */ /* 0x000fea0003c00000 */
[----:B------:R-:W-:Y:S05]  /*2cc0*/  BRA `(.L_x_57) ;  /* 0x0000000000107947 */ /* 0x000fea0003800000 */
.L_x_56:
[----:B------:R-:W-:Y:S01]  /*2cd0*/  FMUL.FTZ R30, R11, R4 ;  /* 0x000000040b1e7220 */ /* 0x000fe20000410000 */
[----:B------:R-:W-:-:S03]  /*2ce0*/  FMUL.FTZ R0, R4, 0.5 ;  /* 0x3f00000004007820 */ /* 0x000fc60000410000 */
[----:B------:R-:W-:-:S04]  /*2cf0*/  FFMA R3, -R30, R30, R11 ;  /* 0x0000001e1e037223 */ /* 0x000fc8000000010b */
[----:B------:R-:W-:-:S07]  /*2d00*/  FFMA R30, R3, R0, R30 ;  /* 0x00000000031e7223 */ /* 0x000fce000000001e */
.L_x_57:
[----:B------:R-:W-:Y:S05]  /*2d10*/  BSYNC.RECONVERGENT B2 ;  /* 0x0000000000027941 */ /* 0x000fea0003800200 */
.L_x_55:
        /* <DEDUP_REMOVED lines=9> */
.L_x_54:
[----:B------:R-:W-:Y:S05]  /*2db0*/  BSYNC.RECONVERGENT B1 ;  /* 0x0000000000017941 */ /* 0x000fea0003800200 */
.L_x_53:
        /* <DEDUP_REMOVED lines=9> */
.L_x_59:
[----:B------:R-:W-:Y:S01]  /*2e50*/  FMUL.FTZ R3, R0, R11 ;  /* 0x0000000b00037220 */ /* 0x000fe20000410000 */
[----:B------:R-:W-:-:S03]  /*2e60*/  FMUL.FTZ R4, R11, 0.5 ;  /* 0x3f0000000b047820 */ /* 0x000fc60000410000 */
[----:B------:R-:W-:-:S04]  /*2e70*/  FFMA R30, -R3, R3, R0 ;  /* 0x00000003031e7223 */ /* 0x000fc80000000100 */
[----:B------:R-:W-:-:S07]  /*2e80*/  FFMA R30, R30, R4, R3 ;  /* 0x000000041e1e7223 */ /* 0x000fce0000000003 */
.L_x_60:
[----:B------:R-:W-:Y:S05]  /*2e90*/  BSYNC.RECONVERGENT B1 ;  /* 0x0000000000017941 */ /* 0x000fea0003800200 */
.L_x_58:
        /* <DEDUP_REMOVED lines=11> */
.L_x_15:
[----:B------:R-:W0:Y:S01]  /*2f50*/  LDCU UR4, c[0x0][0x394] ;  /* 0x00007280ff0477ac */ /* 0x000e220008000800 */
[----:B------:R-:W-:Y:S01]  /*2f60*/  MOV R8, RZ ;  /* 0x000000ff00087202 */ /* 0x000fe20000000f00 */
[----:B0-----:R-:W-:-:S09]  /*2f70*/  UISETP.NE.AND UP0, UPT, UR4, 0x1, UPT ;  /* 0x000000010400788c */ /* 0x001fd2000bf05270 */
[----:B------:R-:W-:Y:S05]  /*2f80*/  BRA.U !UP0, `(.L_x_62) ;  /* 0x0000000908b47547 */ /* 0x000fea000b800000 */
[----:B------:R-:W0:Y:S01]  /*2f90*/  LDCU UR5, c[0x0][0x3a8] ;  /* 0x00007500ff0577ac */ /* 0x000e220008000800 */
[----:B------:R-:W-:Y:S01]  /*2fa0*/  HFMA2 R8, -RZ, RZ, 0, 0 ;  /* 0x00000000ff087431 */ /* 0x000fe200000001ff */
[----:B------:R-:W1:Y:S01]  /*2fb0*/  LDCU UR8, c[0x0][0x3a4] ;  /* 0x00007480ff0877ac */ /* 0x000e620008000800 */
[----:B------:R-:W-:-:S04]  /*2fc0*/  ULOP3.LUT UR4, UR4, 0x7ffffffe, URZ, 0xc0, !UPT ;  /* 0x7ffffffe04047892 */ /* 0x000fc8000f8ec0ff */
[----:B------:R-:W-:Y:S01]  /*2fd0*/  UIADD3 UR4, UPT, UPT, -UR4, URZ, URZ ;  /* 0x000000ff04047290 */ /* 0x000fe2000fffe1ff */
[----:B0-----:R-:W-:-:S05]  /*2fe0*/  FMUL R7, RZ, UR5 ;  /* 0x00000005ff077c20 */ /* 0x001fca0008400000 */
[----:B------:R-:W-:Y:S02]  /*2ff0*/  IMAD.U32 R26, RZ, RZ, UR4 ;  /* 0x00000004ff1a7e24 */ /* 0x000fe4000f8e00ff */
[----:B-1----:R-:W-:-:S07]  /*3000*/  FMUL R2, RZ, UR8 ;  /* 0x00000008ff027c20 */ /* 0x002fce0008400000 */
.L_x_73:
[----:B-----5:R-:W-:Y:S01]  /*3010*/  ISETP.NE.AND P1, PT, R14, 0x1, PT ;  /* 0x000000010e00780c */ /* 0x020fe20003f25270 */
[----:B------:R-:W-:Y:S01]  /*3020*/  BSSY.RECONVERGENT B1, `(.L_x_63) ;  /* 0x0000051000017945 */ /* 0x000fe20003800200 */
[----:B------:R-:W-:Y:S01]  /*3030*/  IADD3 R26, PT, PT, R26, 0x2, RZ ;  /* 0x000000021a1a7810 */ /* 0x000fe20007ffe0ff */
[----:B------:R-:W-:Y:S01]  /*3040*/  IMAD.MOV.U32 R5, RZ, RZ, R16 ;  /* 0x000000ffff057224 */ /* 0x000fe200078e0010 */
[----:B------:R-:W-:Y:S02]  /*3050*/  MOV R13, R17 ;  /* 0x00000011000d7202 */ /* 0x000fe40000000f00 */
[----:B------:R-:W-:Y:S02]  /*3060*/  ISETP.NE.AND P0, PT, R26, RZ, PT ;  /* 0x000000ff1a00720c */ /* 0x000fe40003f05270 */
[----:B------:R-:W-:Y:S02]  /*3070*/  MOV R6, R19 ;  /* 0x0000001300067202 */ /* 0x000fe40000000f00 */
[----:B------:R-:W-:-:S03]  /*3080*/  MOV R0, R9 ;  /* 0x0000000900007202 */ /* 0x000fc60000000f00 */
[----:B------:R-:W-:Y:S06]  /*3090*/  @!P1 BRA `(.L_x_64) ;  /* 0x0000000400249947 */ /* 0x000fec0003800000 */
[----:B------:R-:W-:Y:S01]  /*30a0*/  SHF.R.U32.HI R0, RZ, 0x2, R21 ;  /* 0x00000002ff007819 */ /* 0x000fe20000011615 */
[----:B------:R-:W-:Y:S01]  /*30b0*/  HFMA2 R11, -RZ, RZ, 1.5048828125, 33.21875 ;  /* 0x3e055027ff0b7431 */ /* 0x000fe200000001ff */
[----:B------:R-:W-:Y:S02]  /*30c0*/  BSSY.RECONVERGENT B2, `(.L_x_65) ;  /* 0x000003b000027945 */ /* 0x000fe40003800200 */
[----:B------:R-:W-:Y:S01]  /*30d0*/  LOP3.LUT R5, R0, R21, RZ, 0x3c, !PT ;  /* 0x0000001500057212 */ /* 0x000fe200078e3cff */
[----:B------:R-:W-:-:S03]  /*30e0*/  IMAD.SHL.U32 R0, R17, 0x10, RZ ;  /* 0x0000001011007824 */ /* 0x000fc600078e00ff */
[----:B------:R-:W-:-:S04]  /*30f0*/  SHF.L.U32 R3, R5, 0x1, RZ ;  /* 0x0000000105037819 */ /* 0x000fc800000006ff */
[----:B------:R-:W-:Y:S02]  /*3100*/  LOP3.LUT R0, R17, R0, R3, 0x96, !PT ;  /* 0x0000000011007212 */ /* 0x000fe400078e9603 */
[----:B------:R-:W-:Y:S02]  /*3110*/  MOV R3, 0x2f800000 ;  /* 0x2f80000000037802 */ /* 0x000fe40000000f00 */
[----:B------:R-:W-:-:S04]  /*3120*/  LOP3.LUT R5, R0, R5, RZ, 0x3c, !PT ;  /* 0x0000000500057212 */ /* 0x000fc800078e3cff */
[C---:B------:R-:W-:Y:S01]  /*3130*/  IADD3 R0, PT, PT, R20.reuse, 0x587c5, R5 ;  /* 0x000587c514007810 */ /* 0x040fe20007ffe005 */
[----:B------:R-:W-:-:S03]  /*3140*/  VIADD R20, R20, 0xb0f8a ;  /* 0x000b0f8a14147836 */ /* 0x000fc60000000000 */
[----:B------:R-:W-:-:S05]  /*3150*/  I2FP.F32.U32 R0, R0 ;  /* 0x0000000000007245 */ /* 0x000fca0000201000 */
[----:B------:R-:W-:-:S05]  /*3160*/  FFMA R0, R0, R3, 1.1641532182693481445e-10 ;  /* 0x2f00000000007423 */ /* 0x000fca0000000003 */
[----:B------:R-:W-:-:S13]  /*3170*/  FSETP.GEU.AND P1, PT, R0, 1.175494350822287508e-38, PT ;  /* 0x008000000000780b */ /* 0x000fda0003f2e000 */
[----:B------:R-:W-:-:S04]  /*3180*/  @!P1 FMUL R0, R0, 8388608 ;  /* 0x4b00000000009820 */ /* 0x000fc80000400000 */
[----:B------:R-:W-:-:S05]  /*3190*/  VIADD R3, R0, 0xc0d55555 ;  /* 0xc0d5555500037836 */ /* 0x000fca0000000000 */
[----:B------:R-:W-:-:S04]  /*31a0*/  LOP3.LUT R9, R3, 0xff800000, RZ, 0xc0, !PT ;  /* 0xff80000003097812 */ /* 0x000fc800078ec0ff */
[-C--:B------:R-:W-:Y:S02]  /*31b0*/  IADD3 R3, PT, PT, R0, -R9.reuse, RZ ;  /* 0x8000000900037210 */ /* 0x080fe40007ffe0ff */
[----:B------:R-:W-:Y:S02]  /*31c0*/  I2FP.F32.S32 R4, R9 ;  /* 0x0000000900047245 */ /* 0x000fe40000201400 */
[----:B------:R-:W-:Y:S01]  /*31d0*/  SHF.R.U32.HI R9, RZ, 0x2, R18 ;  /* 0x00000002ff097819 */ /* 0x000fe20000011612 */
        /* <DEDUP_REMOVED lines=13> */
[----:B------:R-:W-:Y:S01]  /*32b0*/  LOP3.LUT R4, R9, R18, RZ, 0x3c, !PT ;  /* 0x0000001209047212 */ /* 0x000fe200078e3cff */
[----:B------:R-:W-:Y:S01]  /*32c0*/  FFMA R6, R6, R11, R6 ;  /* 0x0000000b06067223 */ /* 0x000fe20000000006 */
[----:B------:R-:W-:Y:S02]  /*32d0*/  IMAD.MOV.U32 R11, RZ, RZ, 0x7f800000 ;  /* 0x7f800000ff0b7424 */ /* 0x000fe400078e00ff */
[----:B------:R-:W-:Y:S01]  /*32e0*/  SHF.L.U32 R9, R4, 0x1, RZ ;  /* 0x0000000104097819 */ /* 0x000fe200000006ff */
[----:B------:R-:W-:Y:S01]  /*32f0*/  FFMA R6, R3, 0.69314718246459960938, R6 ;  /* 0x3f31721803067823 */ /* 0x000fe20000000006 */
[----:B------:R-:W-:-:S03]  /*3300*/  SHF.L.U32 R3, R5, 0x4, RZ ;  /* 0x0000000405037819 */ /* 0x000fc600000006ff */
[C---:B------:R-:W-:Y:S01]  /*3310*/  @P1 FFMA R6, R0.reuse, R11, +INF ;  /* 0x7f80000000061423 */ /* 0x040fe2000000000b */
[----:B------:R-:W-:Y:S02]  /*3320*/  FSETP.NEU.AND P1, PT, R0, RZ, PT ;  /* 0x000000ff0000720b */ /* 0x000fe40003f2d000 */
[----:B------:R-:W-:Y:S01]  /*3330*/  LOP3.LUT R0, R4, R9, R3, 0x96, !PT ;  /* 0x0000000904007212 */ /* 0x000fe200078e9603 */
[----:B------:R-:W-:Y:S01]  /*3340*/  FMUL R6, R6, -2 ;  /* 0xc000000006067820 */ /* 0x000fe20000400000 */
[----:B------:R-:W-:Y:S02]  /*3350*/  MOV R9, 0x30c90fdb ;  /* 0x30c90fdb00097802 */ /* 0x000fe40000000f00 */
[----:B------:R-:W-:Y:S02]  /*3360*/  LOP3.LUT R13, R0, R5, RZ, 0x3c, !PT ;  /* 0x00000005000d7212 */ /* 0x000fe400078e3cff */
[----:B------:R-:W-:Y:S02]  /*3370*/  FSEL R3, R6, +INF , P1 ;  /* 0x7f80000006037808 */ /* 0x000fe40000800000 */
[----:B------:R-:W-:-:S02]  /*3380*/  IADD3 R0, PT, PT, R13, R20, RZ ;  /* 0x000000140d007210 */ /* 0x000fc40007ffe0ff */
[----:B------:R-:W-:Y:S01]  /*3390*/  IADD3 R6, PT, PT, R3, -0xd000000, RZ ;  /* 0xf300000003067810 */ /* 0x000fe20007ffe0ff */
[----:B------:R0:W1:Y:S01]  /*33a0*/  MUFU.RSQ R4, R3 ;  /* 0x0000000300047308 */ /* 0x0000620000001400 */
[----:B------:R-:W-:Y:S02]  /*33b0*/  I2FP.F32.U32 R0, R0 ;  /* 0x0000000000007245 */ /* 0x000fe40000201000 */
[----:B------:R-:W-:-:S03]  /*33c0*/  ISETP.GT.U32.AND P1, PT, R6, 0x727fffff, PT ;  /* 0x727fffff0600780c */ /* 0x000fc60003f24070 */
[----:B------:R-:W-:-:S10]  /*33d0*/  FFMA R6, R0, R9, 7.314590599882819788e-10 ;  /* 0x30490fdb00067423 */ /* 0x000fd40000000009 */
[----:B0-----:R-:W-:Y:S05]  /*33e0*/  @!P1 BRA `(.L_x_66) ;  /* 0x0000000000109947 */ /* 0x001fea0003800000 */
[----:B------:R-:W-:Y:S01]  /*33f0*/  IMAD.MOV.U32 R0, RZ, RZ, R3 ;  /* 0x000000ffff007224 */ /* 0x000fe200078e0003 */
[----:B-1----:R-:W-:-:S07]  /*3400*/  MOV R4, 0x3420 ;  /* 0x0000342000047802 */ /* 0x002fce0000000f00 */
[----:B------:R-:W-:Y:S05]  /*3410*/  CALL.REL.NOINC `($__internal_1_$__cuda_sm20_sqrt_rn_f32_slowpath) ;  /* 0x0000001000807944 */ /* 0x000fea0003c00000 */
[----:B------:R-:W-:Y:S05]  /*3420*/  BRA `(.L_x_67) ;  /* 0x0000000000107947 */ /* 0x000fea0003800000 */
.L_x_66:
[----:B-1----:R-:W-:Y:S01]  /*3430*/  FMUL.FTZ R30, R3, R4 ;  /* 0x00000004031e7220 */ /* 0x002fe20000410000 */
[----:B------:R-:W-:-:S03]  /*3440*/  FMUL.FTZ R0, R4, 0.5 ;  /* 0x3f00000004007820 */ /* 0x000fc60000410000 */
[----:B------:R-:W-:-:S04]  /*3450*/  FFMA R3, -R30, R30, R3 ;  /* 0x0000001e1e037223 */ /* 0x000fc80000000103 */
[----:B------:R-:W-:-:S07]  /*3460*/  FFMA R30, R3, R0, R30 ;  /* 0x00000000031e7223 */ /* 0x000fce000000001e */
.L_x_67:
[----:B------:R-:W-:Y:S05]  /*3470*/  BSYNC.RECONVERGENT B2 ;  /* 0x0000000000027941 */ /* 0x000fea0003800200 */
.L_x_65:
[----:B------:R-:W-:Y:S01]  /*3480*/  FMUL.RZ R4, R6, 0.15915493667125701904 ;  /* 0x3e22f98306047820 */ /* 0x000fe2000040c000 */
[----:B------:R-:W-:Y:S01]  /*3490*/  MOV R21, R19 ;  /* 0x0000001300157202 */ /* 0x000fe20000000f00 */
[----:B------:R-:W-:Y:S01]  /*34a0*/  IMAD.MOV.U32 R19, RZ, RZ, R17 ;  /* 0x000000ffff137224 */ /* 0x000fe200078e0011 */
[----:B------:R-:W-:Y:S01]  /*34b0*/  MOV R6, R17 ;  /* 0x0000001100067202 */ /* 0x000fe20000000f00 */
[----:B------:R-:W0:Y:S01]  /*34c0*/  MUFU.SIN R3, R4 ;  /* 0x0000000400037308 */ /* 0x000e220000000400 */
[----:B------:R-:W-:Y:S02]  /*34d0*/  MOV R18, R16 ;  /* 0x0000001000127202 */ /* 0x000fe40000000f00 */
[----:B------:R-:W-:Y:S02]  /*34e0*/  MOV R17, R13 ;  /* 0x0000000d00117202 */ /* 0x000fe40000000f00 */
[----:B------:R-:W-:-:S03]  /*34f0*/  MOV R16, R5 ;  /* 0x0000000500107202 */ /* 0x000fc60000000f00 */
[----:B------:R-:W1:Y:S01]  /*3500*/  MUFU.COS R9, R4 ;  /* 0x0000000400097308 */ /* 0x000e620000000000 */
[-C--:B0-----:R-:W-:Y:S01]  /*3510*/  FMUL R0, R3, R30.reuse ;  /* 0x0000001e03007220 */ /* 0x081fe20000400000 */
[----:B-1----:R-:W-:-:S07]  /*3520*/  FMUL R9, R9, R30 ;  /* 0x0000001e09097220 */ /* 0x002fce0000400000 */
.L_x_64:
[----:B------:R-:W-:Y:S05]  /*3530*/  BSYNC.RECONVERGENT B1 ;  /* 0x0000000000017941 */ /* 0x000fea0003800200 */
.L_x_63:
[----:B------:R-:W-:Y:S01]  /*3540*/  ISETP.NE.AND P1, PT, R14, 0x1, PT ;  /* 0x000000010e00780c */ /* 0x000fe20003f25270 */
[----:B------:R-:W-:Y:S01]  /*3550*/  FFMA R3, R7, R0, R2 ;  /* 0x0000000007037223 */ /* 0x000fe20000000002 */
[----:B------:R-:W-:Y:S01]  /*3560*/  BSSY.RECONVERGENT B1, `(.L_x_68) ;  /* 0x000004c000017945 */ /* 0x000fe20003800200 */
[----:B------:R-:W-:Y:S01]  /*3570*/  MOV R0, R9 ;  /* 0x0000000900007202 */ /* 0x000fe20000000f00 */
[----:B------:R-:W-:Y:S02]  /*3580*/  IMAD.MOV.U32 R14, RZ, RZ, RZ ;  /* 0x000000ffff0e7224 */ /* 0x000fe400078e00ff */
[----:B------:R-:W-:-:S07]  /*3590*/  FADD R8, R3, R8 ;  /* 0x0000000803087221 */ /* 0x000fce0000000000 */
[----:B------:R-:W-:Y:S05]  /*35a0*/  @P1 BRA `(.L_x_69) ;  /* 0x00000004001c1947 */ /* 0x000fea0003800000 */
[----:B------:R-:W-:Y:S01]  /*35b0*/  SHF.R.U32.HI R0, RZ, 0x2, R21 ;  /* 0x00000002ff007819 */ /* 0x000fe20000011615 */
[----:B------:R-:W-:Y:S03]  /*35c0*/  BSSY.RECONVERGENT B2, `(.L_x_70) ;  /* 0x000003c000027945 */ /* 0x000fe60003800200 */
[----:B------:R-:W-:Y:S02]  /*35d0*/  LOP3.LUT R3, R0, R21, RZ, 0x3c, !PT ;  /* 0x0000001500037212 */ /* 0x000fe400078e3cff */
[----:B------:R-:W-:Y:S02]  /*35e0*/  SHF.L.U32 R0, R13, 0x4, RZ ;  /* 0x000000040d007819 */ /* 0x000fe400000006ff */
[----:B------:R-:W-:-:S04]  /*35f0*/  SHF.L.U32 R4, R3, 0x1, RZ ;  /* 0x0000000103047819 */ /* 0x000fc800000006ff */
[----:B------:R-:W-:Y:S02]  /*3600*/  LOP3.LUT R0, R13, R0, R4, 0x96, !PT ;  /* 0x000000000d007212 */ /* 0x000fe400078e9604 */
[----:B------:R-:W-:Y:S02]  /*3610*/  MOV R4, 0x3e055027 ;  /* 0x3e05502700047802 */ /* 0x000fe40000000f00 */
[----:B------:R-:W-:Y:S01]  /*3620*/  LOP3.LUT R16, R0, R3, RZ, 0x3c, !PT ;  /* 0x0000000300107212 */ /* 0x000fe200078e3cff */
[----:B------:R-:W-:-:S03]  /*3630*/  HFMA2 R3, -RZ, RZ, 0.1171875, 0 ;  /* 0x2f800000ff037431 */ /* 0x000fc600000001ff */
[C---:B------:R-:W-:Y:S02]  /*3640*/  IADD3 R0, PT, PT, R20.reuse, 0x587c5, R16 ;  /* 0x000587c514007810 */ /* 0x040fe40007ffe010 */
[----:B------:R-:W-:Y:S02]  /*3650*/  IADD3 R20, PT, PT, R20, 0xb0f8a, RZ ;  /* 0x000b0f8a14147810 */ /* 0x000fe40007ffe0ff */
[----:B------:R-:W-:-:S05]  /*3660*/  I2FP.F32.U32 R0, R0 ;  /* 0x0000000000007245 */ /* 0x000fca0000201000 */
[----:B------:R-:W-:-:S05]  /*3670*/  FFMA R0, R0, R3, 1.1641532182693481445e-10 ;  /* 0x2f00000000007423 */ /* 0x000fca0000000003 */
[----:B------:R-:W-:-:S13]  /*3680*/  FSETP.GEU.AND P1, PT, R0, 1.175494350822287508e-38, PT ;  /* 0x008000000000780b */ /* 0x000fda0003f2e000 */
[----:B------:R-:W-:-:S04]  /*3690*/  @!P1 FMUL R0, R0, 8388608 ;  /* 0x4b00000000009820 */ /* 0x000fc80000400000 */
[----:B------:R-:W-:-:S05]  /*36a0*/  VIADD R3, R0, 0xc0d55555 ;  /* 0xc0d5555500037836 */ /* 0x000fca0000000000 */
[----:B------:R-:W-:-:S04]  /*36b0*/  LOP3.LUT R9, R3, 0xff800000, RZ, 0xc0, !PT ;  /* 0xff80000003097812 */ /* 0x000fc800078ec0ff */
[----:B------:R-:W-:-:S05]  /*36c0*/  IADD3 R3, PT, PT, R0, -R9, RZ ;  /* 0x8000000900037210 */ /* 0x000fca0007ffe0ff */
        /* <DEDUP_REMOVED lines=12> */
[----:B------:R-:W-:Y:S01]  /*3790*/  SHF.R.U32.HI R9, RZ, 0x2, R18 ;  /* 0x00000002ff097819 */ /* 0x000fe20000011612 */
[----:B------:R-:W-:Y:S02]  /*37a0*/  FMUL R12, R11, R12 ;  /* 0x0000000c0b0c7220 */ /* 0x000fe40000400000 */
[----:B------:R-:W-:Y:S01]  /*37b0*/  FFMA R3, R4, 1.1920928955078125e-07, R3 ;  /* 0x3400000004037823 */ /* 0x000fe20000000003 */
[----:B------:R-:W-:Y:S01]  /*37c0*/  LOP3.LUT R4, R9, R18, RZ, 0x3c, !PT ;  /* 0x0000001209047212 */ /* 0x000fe200078e3cff */
[----:B------:R-:W-:Y:S01]  /*37d0*/  FFMA R12, R11, R12, R11 ;  /* 0x0000000c0b0c7223 */ /* 0x000fe2000000000b */
[----:B------:R-:W-:-:S03]  /*37e0*/  MOV R11, 0x7f800000 ;  /* 0x7f800000000b7802 */ /* 0x000fc60000000f00 */
[----:B------:R-:W-:Y:S01]  /*37f0*/  FFMA R12, R3, 0.69314718246459960938, R12 ;  /* 0x3f317218030c7823 */ /* 0x000fe2000000000c */
[----:B------:R-:W-:Y:S02]  /*3800*/  IMAD.SHL.U32 R9, R4, 0x2, RZ ;  /* 0x0000000204097824 */ /* 0x000fe400078e00ff */
[----:B------:R-:W-:Y:S01]  /*3810*/  @P1 FFMA R12, R0, R11, +INF ;  /* 0x7f800000000c1423 */ /* 0x000fe2000000000b */
[----:B------:R-:W-:Y:S02]  /*3820*/  SHF.L.U32 R3, R16, 0x4, RZ ;  /* 0x0000000410037819 */ /* 0x000fe400000006ff */
[----:B------:R-:W-:Y:S01]  /*3830*/  FSETP.NEU.AND P1, PT, R0, RZ, PT ;  /* 0x000000ff0000720b */ /* 0x000fe20003f2d000 */
[----:B------:R-:W-:Y:S01]  /*3840*/  FMUL R12, R12, -2 ;  /* 0xc00000000c0c7820 */ /* 0x000fe20000400000 */
[----:B------:R-:W-:Y:S01]  /*3850*/  LOP3.LUT R3, R4, R9, R3, 0x96, !PT ;  /* 0x0000000904037212 */ /* 0x000fe200078e9603 */
[----:B------:R-:W-:-:S03]  /*3860*/  HFMA2 R9, -RZ, RZ, 0.1495361328125, 0.0004794597625732421875 ;  /* 0x30c90fdbff097431 */ /* 0x000fc600000001ff */
[----:B------:R-:W-:Y:S02]  /*3870*/  FSEL R11, R12, +INF , P1 ;  /* 0x7f8000000c0b7808 */ /* 0x000fe40000800000 */
[----:B------:R-:W-:Y:S02]  /*3880*/  LOP3.LUT R17, R3, R16, RZ, 0x3c, !PT ;  /* 0x0000001003117212 */ /* 0x000fe400078e3cff */
[----:B------:R-:W-:Y:S01]  /*3890*/  IADD3 R3, PT, PT, R11, -0xd000000, RZ ;  /* 0xf30000000b037810 */ /* 0x000fe20007ffe0ff */
[----:B------:R0:W1:Y:S02]  /*38a0*/  MUFU.RSQ R4, R11 ;  /* 0x0000000b00047308 */ /* 0x0000640000001400 */
[----:B------:R-:W-:Y:S01]  /*38b0*/  IMAD.IADD R0, R20, 0x1, R17 ;  /* 0x0000000114007824 */ /* 0x000fe200078e0211 */
[----:B------:R-:W-:-:S04]  /*38c0*/  ISETP.GT.U32.AND P1, PT, R3, 0x727fffff, PT ;  /* 0x727fffff0300780c */ /* 0x000fc80003f24070 */
[----:B------:R-:W-:-:S05]  /*38d0*/  I2FP.F32.U32 R0, R0 ;  /* 0x0000000000007245 */ /* 0x000fca0000201000 */
[----:B------:R-:W-:-:S04]  /*38e0*/  FFMA R9, R0, R9, 7.314590599882819788e-10 ;  /* 0x30490fdb00097423 */ /* 0x000fc80000000009 */
[----:B0-----:R-:W-:Y:S05]  /*38f0*/  @!P1 BRA `(.L_x_71) ;  /* 0x0000000000109947 */ /* 0x001fea0003800000 */
[----:B------:R-:W-:Y:S02]  /*3900*/  MOV R0, R11 ;  /* 0x0000000b00007202 */ /* 0x000fe40000000f00 */
[----:B-1----:R-:W-:-:S07]  /*3910*/  MOV R4, 0x3930 ;  /* 0x0000393000047802 */ /* 0x002fce0000000f00 */
[----:B------:R-:W-:Y:S05]  /*3920*/  CALL.REL.NOINC `($__internal_1_$__cuda_sm20_sqrt_rn_f32_slowpath) ;  /* 0x0000000c003c7944 */ /* 0x000fea0003c00000 */
[----:B------:R-:W-:Y:S05]  /*3930*/  BRA `(.L_x_72) ;  /* 0x0000000000107947 */ /* 0x000fea0003800000 */
.L_x_71:
[----:B-1----:R-:W-:Y:S01]  /*3940*/  FMUL.FTZ R30, R11, R4 ;  /* 0x000000040b1e7220 */ /* 0x002fe20000410000 */
[----:B------:R-:W-:-:S03]  /*3950*/  FMUL.FTZ R0, R4, 0.5 ;  /* 0x3f00000004007820 */ /* 0x000fc60000410000 */
[----:B------:R-:W-:-:S04]  /*3960*/  FFMA R3, -R30, R30, R11 ;  /* 0x0000001e1e037223 */ /* 0x000fc8000000010b */
[----:B------:R-:W-:-:S07]  /*3970*/  FFMA R30, R3, R0, R30 ;  /* 0x00000000031e7223 */ /* 0x000fce000000001e */
.L_x_72:
[----:B------:R-:W-:Y:S05]  /*3980*/  BSYNC.RECONVERGENT B2 ;  /* 0x0000000000027941 */ /* 0x000fea0003800200 */
.L_x_70:
        /* <DEDUP_REMOVED lines=9> */
.L_x_69:
[----:B------:R-:W-:Y:S05]  /*3a20*/  BSYNC.RECONVERGENT B1 ;  /* 0x0000000000017941 */ /* 0x000fea0003800200 */
.L_x_68:
[----:B------:R-:W-:-:S04]  /*3a30*/  FFMA R3, R7, R0, R2 ;  /* 0x0000000007037223 */ /* 0x000fc80000000002 */
[----:B------:R-:W-:Y:S01]  /*3a40*/  FADD R8, R8, R3 ;  /* 0x0000000308087221 */ /* 0x000fe20000000000 */
[----:B------:R-:W-:Y:S06]  /*3a50*/  @P0 BRA `(.L_x_73) ;  /* 0xfffffff4006c0947 */ /* 0x000fec000383ffff */
.L_x_62:
[----:B------:R-:W0:Y:S02]  /*3a60*/  LDCU UR4, c[0x0][0x394] ;  /* 0x00007280ff0477ac */ /* 0x000e240008000800 */
[----:B0-----:R-:W-:-:S04]  /*3a70*/  ULOP3.LUT UR4, UR4, 0x1, URZ, 0xc0, !UPT ;  /* 0x0000000104047892 */ /* 0x001fc8000f8ec0ff */
[----:B------:R-:W-:-:S09]  /*3a80*/  UISETP.NE.U32.AND UP0, UPT, UR4, 0x1, UPT ;  /* 0x000000010400788c */ /* 0x000fd2000bf05070 */
[----:B------:R-:W-:Y:S05]  /*3a90*/  BRA.U UP0, `(.L_x_39) ;  /* 0x0000000500587547 */ /* 0x000fea000b800000 */
[----:B-----5:R-:W-:Y:S01]  /*3aa0*/  ISETP.NE.AND P0, PT, R14, 0x1, PT ;  /* 0x000000010e00780c */ /* 0x020fe20003f05270 */
[----:B------:R-:W-:Y:S01]  /*3ab0*/  BSSY.RECONVERGENT B1, `(.L_x_74) ;  /* 0x000004e000017945 */ /* 0x000fe20003800200 */
[----:B------:R-:W-:Y:S01]  /*3ac0*/  MOV R0, R9 ;  /* 0x0000000900007202 */ /* 0x000fe20000000f00 */
[----:B------:R-:W-:-:S10]  /*3ad0*/  IMAD.MOV.U32 R14, RZ, RZ, RZ ;  /* 0x000000ffff0e7224 */ /* 0x000fd400078e00ff */
[----:B------:R-:W-:Y:S05]  /*3ae0*/  @!P0 BRA `(.L_x_75) ;  /* 0x0000000400288947 */ /* 0x000fea0003800000 */
[----:B------:R-:W-:Y:S01]  /*3af0*/  SHF.R.U32.HI R0, RZ, 0x2, R21 ;  /* 0x00000002ff007819 */ /* 0x000fe20000011615 */
[----:B------:R-:W-:Y:S01]  /*3b00*/  BSSY.RECONVERGENT B2, `(.L_x_76) ;  /* 0x000003c000027945 */ /* 0x000fe20003800200 */
[----:B------:R-:W-:Y:S02]  /*3b10*/  SHF.L.U32 R2, R17, 0x4, RZ ;  /* 0x0000000411027819 */ /* 0x000fe400000006ff */
[----:B------:R-:W-:Y:S02]  /*3b20*/  LOP3.LUT R0, R0, R21, RZ, 0x3c, !PT ;  /* 0x0000001500007212 */ /* 0x000fe400078e3cff */
[----:B------:R-:W-:Y:S02]  /*3b30*/  MOV R7, 0x3e055027 ;  /* 0x3e05502700077802 */ /* 0x000fe40000000f00 */
[----:B------:R-:W-:Y:S02]  /*3b40*/  SHF.L.U32 R3, R0, 0x1, RZ ;  /* 0x0000000100037819 */ /* 0x000fe400000006ff */
[----:B------:R-:W-:-:S02]  /*3b50*/  MOV R9, 0x7f800000 ;  /* 0x7f80000000097802 */ /* 0x000fc40000000f00 */
[----:B------:R-:W-:-:S04]  /*3b60*/  LOP3.LUT R3, R17, R2, R3, 0x96, !PT ;  /* 0x0000000211037212 */ /* 0x000fc800078e9603 */
        /* <DEDUP_REMOVED lines=10> */
[-C--:B------:R-:W-:Y:S02]  /*3c10*/  IADD3 R2, PT, PT, R0, -R3.reuse, RZ ;  /* 0x8000000300027210 */ /* 0x080fe40007ffe0ff */
[----:B------:R-:W-:-:S03]  /*3c20*/  I2FP.F32.S32 R3, R3 ;  /* 0x0000000300037245 */ /* 0x000fc60000201400 */
[----:B------:R-:W-:Y:S01]  /*3c30*/  FADD R4, R2, -1 ;  /* 0xbf80000002047421 */ /* 0x000fe20000000000 */
[----:B------:R-:W-:Y:S02]  /*3c40*/  FSEL R2, RZ, -23, P0 ;  /* 0xc1b80000ff027808 */ /* 0x000fe40000000000 */
[----:B------:R-:W-:Y:S01]  /*3c50*/  ISETP.GT.U32.AND P0, PT, R0, 0x7f7fffff, PT ;  /* 0x7f7fffff0000780c */ /* 0x000fe20003f04070 */
[C---:B------:R-:W-:Y:S02]  /*3c60*/  FFMA R7, R4.reuse, -R7, 0.14084610342979431152 ;  /* 0x3e1039f604077423 */ /* 0x040fe40000000807 */
[----:B------:R-:W-:Y:S01]  /*3c70*/  FFMA R2, R3, 1.1920928955078125e-07, R2 ;  /* 0x3400000003027823 */ /* 0x000fe20000000002 */
[----:B------:R-:W-:Y:S01]  /*3c80*/  SHF.R.U32.HI R3, RZ, 0x2, R18 ;  /* 0x00000002ff037819 */ /* 0x000fe20000011612 */
[----:B------:R-:W-:-:S03]  /*3c90*/  FFMA R7, R4, R7, -0.12148627638816833496 ;  /* 0xbdf8cdcc04077423 */ /* 0x000fc60000000007 */
[----:B------:R-:W-:Y:S01]  /*3ca0*/  LOP3.LUT R3, R3, R18, RZ, 0x3c, !PT ;  /* 0x0000001203037212 */ /* 0x000fe200078e3cff */
[----:B------:R-:W-:-:S04]  /*3cb0*/  FFMA R7, R4, R7, 0.13980610668659210205 ;  /* 0x3e0f295504077423 */ /* 0x000fc80000000007 */
[----:B------:R-:W-:-:S04]  /*3cc0*/  FFMA R7, R4, R7, -0.16684235632419586182 ;  /* 0xbe2ad8b904077423 */ /* 0x000fc80000000007 */
[----:B------:R-:W-:-:S04]  /*3cd0*/  FFMA R7, R4, R7, 0.20012299716472625732 ;  /* 0x3e4ced0b04077423 */ /* 0x000fc80000000007 */
[----:B------:R-:W-:-:S04]  /*3ce0*/  FFMA R7, R4, R7, -0.24999669194221496582 ;  /* 0xbe7fff2204077423 */ /* 0x000fc80000000007 */
[----:B------:R-:W-:-:S04]  /*3cf0*/  FFMA R7, R4, R7, 0.33333182334899902344 ;  /* 0x3eaaaa7804077423 */ /* 0x000fc80000000007 */
[----:B------:R-:W-:-:S04]  /*3d00*/  FFMA R7, R4, R7, -0.5 ;  /* 0xbf00000004077423 */ /* 0x000fc80000000007 */
[----:B------:R-:W-:-:S04]  /*3d10*/  FMUL R7, R4, R7 ;  /* 0x0000000704077220 */ /* 0x000fc80000400000 */
[----:B------:R-:W-:Y:S01]  /*3d20*/  FFMA R7, R4, R7, R4 ;  /* 0x0000000704077223 */ /* 0x000fe20000000004 */
[----:B------:R-:W-:-:S03]  /*3d30*/  IMAD.SHL.U32 R4, R3, 0x2, RZ ;  /* 0x0000000203047824 */ /* 0x000fc600078e00ff */
[----:B------:R-:W-:Y:S01]  /*3d40*/  FFMA R7, R2, 0.69314718246459960938, R7 ;  /* 0x3f31721802077823 */ /* 0x000fe20000000007 */
[C---:B------:R-:W-:Y:S01]  /*3d50*/  @P0 FFMA R7, R0.reuse, R9, +INF ;  /* 0x7f80000000070423 */ /* 0x040fe20000000009 */
[----:B------:R-:W-:Y:S01]  /*3d60*/  SHF.L.U32 R2, R5, 0x4, RZ ;  /* 0x0000000405027819 */ /* 0x000fe200000006ff */
[----:B------:R-:W-:Y:S01]  /*3d70*/  HFMA2 R9, -RZ, RZ, 0.1495361328125, 0.0004794597625732421875 ;  /* 0x30c90fdbff097431 */ /* 0x000fe200000001ff */
[----:B------:R-:W-:Y:S01]  /*3d80*/  FSETP.NEU.AND P0, PT, R0, RZ, PT ;  /* 0x000000ff0000720b */ /* 0x000fe20003f0d000 */
[----:B------:R-:W-:Y:S01]  /*3d90*/  FMUL R7, R7, -2 ;  /* 0xc000000007077820 */ /* 0x000fe20000400000 */
[----:B------:R-:W-:-:S04]  /*3da0*/  LOP3.LUT R2, R3, R4, R2, 0x96, !PT ;  /* 0x0000000403027212 */ /* 0x000fc800078e9602 */
        /* <DEDUP_REMOVED lines=13> */
.L_x_77:
[----:B-1----:R-:W-:Y:S01]  /*3e80*/  FMUL.FTZ R30, R3, R4 ;  /* 0x00000004031e7220 */ /* 0x002fe20000410000 */
[----:B------:R-:W-:-:S03]  /*3e90*/  FMUL.FTZ R0, R4, 0.5 ;  /* 0x3f00000004007820 */ /* 0x000fc60000410000 */
[----:B------:R-:W-:-:S04]  /*3ea0*/  FFMA R3, -R30, R30, R3 ;  /* 0x0000001e1e037223 */ /* 0x000fc80000000103 */
[----:B------:R-:W-:-:S07]  /*3eb0*/  FFMA R30, R3, R0, R30 ;  /* 0x00000000031e7223 */ /* 0x000fce000000001e */
.L_x_78:
[----:B------:R-:W-:Y:S05]  /*3ec0*/  BSYNC.RECONVERGENT B2 ;  /* 0x0000000000027941 */ /* 0x000fea0003800200 */
.L_x_76:
[----:B------:R-:W-:Y:S01]  /*3ed0*/  FMUL.RZ R4, R2, 0.15915493667125701904 ;  /* 0x3e22f98302047820 */ /* 0x000fe2000040c000 */
[----:B------:R-:W-:Y:S01]  /*3ee0*/  MOV R2, R17 ;  /* 0x0000001100027202 */ /* 0x000fe20000000f00 */
[----:B------:R-:W-:Y:S02]  /*3ef0*/  HFMA2 R14, -RZ, RZ, 0, 5.9604644775390625e-08 ;  /* 0x00000001ff0e7431 */ /* 0x000fe400000001ff */
[----:B------:R-:W-:Y:S01]  /*3f00*/  IMAD.MOV.U32 R18, RZ, RZ, R16 ;  /* 0x000000ffff127224 */ /* 0x000fe200078e0010 */
[----:B------:R-:W0:Y:S01]  /*3f10*/  MUFU.SIN R3, R4 ;  /* 0x0000000400037308 */ /* 0x000e220000000400 */
[----:B------:R-:W-:Y:S01]  /*3f20*/  MOV R21, R19 ;  /* 0x0000001300157202 */ /* 0x000fe20000000f00 */
[----:B------:R-:W-:Y:S01]  /*3f30*/  IMAD.MOV.U32 R16, RZ, RZ, R5 ;  /* 0x000000ffff107224 */ /* 0x000fe200078e0005 */
[----:B------:R-:W-:Y:S02]  /*3f40*/  MOV R17, R7 ;  /* 0x0000000700117202 */ /* 0x000fe40000000f00 */
[----:B------:R-:W-:-:S03]  /*3f50*/  MOV R19, R2 ;  /* 0x0000000200137202 */ /* 0x000fc60000000f00 */
[----:B------:R-:W1:Y:S01]  /*3f60*/  MUFU.COS R9, R4 ;  /* 0x0000000400097308 */ /* 0x000e620000000000 */
[-C--:B0-----:R-:W-:Y:S01]  /*3f70*/  FMUL R0, R3, R30.reuse ;  /* 0x0000001e03007220 */ /* 0x081fe20000400000 */
[----:B-1----:R-:W-:-:S07]  /*3f80*/  FMUL R9, R9, R30 ;  /* 0x0000001e09097220 */ /* 0x002fce0000400000 */
.L_x_75:
[----:B------:R-:W-:Y:S05]  /*3f90*/  BSYNC.RECONVERGENT B1 ;  /* 0x0000000000017941 */ /* 0x000fea0003800200 */
.L_x_74:
[----:B------:R-:W0:Y:S01]  /*3fa0*/  LDCU UR4, c[0x0][0x3a8] ;  /* 0x00007500ff0477ac */ /* 0x000e220008000800 */
[----:B------:R-:W1:Y:S01]  /*3fb0*/  LDCU UR5, c[0x0][0x3a4] ;  /* 0x00007480ff0577ac */ /* 0x000e620008000800 */
[----:B0-----:R-:W-:-:S04]  /*3fc0*/  FMUL R3, RZ, UR4 ;  /* 0x00000004ff037c20 */ /* 0x001fc80008400000 */
[----:B------:R-:W-:-:S04]  /*3fd0*/  FMUL R0, R3, R0 ;  /* 0x0000000003007220 */ /* 0x000fc80000400000 */
[----:B-1----:R-:W-:-:S04]  /*3fe0*/  FFMA R3, RZ, UR5, R0 ;  /* 0x00000005ff037c23 */ /* 0x002fc80008000000 */
[----:B------:R-:W-:-:S07]  /*3ff0*/  FADD R8, R8, R3 ;  /* 0x0000000308087221 */ /* 0x000fce0000000000 */
.L_x_39:
[----:B------:R-:W-:Y:S05]  /*4000*/  BSYNC.RECONVERGENT B0 ;  /* 0x0000000000007941 */ /* 0x000fea0003800200 */
.L_x_0:
[----:B------:R-:W0:Y:S08]  /*4010*/  LDC.64 R2, c[0x0][0x3a8] ;  /* 0x0000ea00ff027b82 */ /* 0x000e300000000a00 */
[----:B------:R-:W1:Y:S01]  /*4020*/  LDC R0, c[0x0][0x3a4] ;  /* 0x0000e900ff007b82 */ /* 0x000e620000000800 */
[----:B0-----:R-:W0:Y:S01]  /*4030*/  MUFU.RCP R4, R3 ;  /* 0x0000000300047308 */ /* 0x001e220000001000 */
[----:B------:R-:W-:-:S04]  /*4040*/  FMUL R5, R2, 0.5 ;  /* 0x3f00000002057820 */ /* 0x000fc80000400000 */
[----:B------:R-:W-:Y:S01]  /*4050*/  FMUL R2, R5, R2 ;  /* 0x0000000205027220 */ /* 0x000fe20000400000 */
[----:B-1----:R-:W-:-:S04]  /*4060*/  FFMA R7, R3, -R0, 1 ;  /* 0x3f80000003077423 */ /* 0x002fc80000000800 */
[----:B------:R-:W-:-:S04]  /*4070*/  FFMA R2, -R2, R3, R7 ;  /* 0x0000000302027223 */ /* 0x000fc80000000107 */
        /* <DEDUP_REMOVED lines=8> */
[----:B------:R-:W-:Y:S02]  /*4100*/  MOV R3, R2 ;  /* 0x0000000200037202 */ /* 0x000fe40000000f00 */
[----:B------:R-:W-:Y:S02]  /*4110*/  MOV R12, 0x4140 ;  /* 0x00004140000c7802 */ /* 0x000fe40000000f00 */
[----:B0-----:R-:W-:-:S07]  /*4120*/  MOV R0, UR4 ;  /* 0x0000000400007c02 */ /* 0x001fce0008000f00 */
[----:B-----5:R-:W-:Y:S05]  /*4130*/  CALL.REL.NOINC `($__internal_2_$__cuda_sm3x_div_rn_noftz_f32_slowpath) ;  /* 0x0000000400907944 */ /* 0x020fea0003c00000 */
.L_x_79:
[----:B------:R-:W0:Y:S01]  /*4140*/  LDCU.64 UR4, c[0x0][0x398] ;  /* 0x00007300ff0477ac */ /* 0x000e220008000a00 */
[----:B------:R-:W-:Y:S02]  /*4150*/  HFMA2 R5, -RZ, RZ, 3.7421875, 0 ;  /* 0x437c0000ff057431 */ /* 0x000fe400000001ff */
[----:B------:R-:W-:Y:S01]  /*4160*/  IMAD.MOV.U32 R3, RZ, RZ, 0x3bbb989d ;  /* 0x3bbb989dff037424 */ /* 0x000fe200078e00ff */
[----:B------:R-:W1:Y:S01]  /*4170*/  LDC R7, c[0x0][0x3a0] ;  /* 0x0000e800ff077b82 */ /* 0x000e620000000800 */
[----:B0-----:R-:W-:-:S04]  /*4180*/  FFMA R0, R0, UR4, R8 ;  /* 0x0000000400007c23 */ /* 0x001fc80008000008 */
[----:B------:R-:W-:-:S04]  /*4190*/  FFMA.SAT R2, R0, R3, 0.5 ;  /* 0x3f00000000027423 */ /* 0x000fc80000002003 */
[----:B------:R-:W-:-:S04]  /*41a0*/  FFMA.RM R4, R2, R5, 12582913 ;  /* 0x4b40000102047423 */ /* 0x000fc80000004005 */
[C---:B------:R-:W-:Y:S01]  /*41b0*/  FADD R3, R4.reuse, -12583039 ;  /* 0xcb40007f04037421 */ /* 0x040fe20000000000 */
[----:B------:R-:W-:-:S03]  /*41c0*/  SHF.L.U32 R4, R4, 0x17, RZ ;  /* 0x0000001704047819 */ /* 0x000fc600000006ff */
[----:B------:R-:W-:-:S04]  /*41d0*/  FFMA R3, R0, 1.4426950216293334961, -R3 ;  /* 0x3fb8aa3b00037823 */ /* 0x000fc80000000803 */
[----:B------:R-:W-:Y:S02]  /*41e0*/  FFMA R0, R0, 1.925963033500011079e-08, R3 ;  /* 0x32a5706000007823 */ /* 0x000fe40000000003 */
[----:B------:R-:W0:Y:S02]  /*41f0*/  LDC.64 R2, c[0x0][0x388] ;  /* 0x0000e200ff027b82 */ /* 0x000e240000000a00 */
[----:B------:R-:W2:Y:S02]  /*4200*/  MUFU.EX2 R5, R0 ;  /* 0x0000000000057308 */ /* 0x000ea40000000800 */
[----:B--2---:R-:W-:-:S04]  /*4210*/  FMUL R4, R4, R5 ;  /* 0x0000000504047220 */ /* 0x004fc80000400000 */
[----:B-1----:R-:W-:Y:S01]  /*4220*/  FFMA R4, R4, R7, -UR5 ;  /* 0x8000000504047e23 */ /* 0x002fe20008000007 */
[----:B0-----:R-:W-:-:S04]  /*4230*/  IMAD.WIDE R10, R10, 0x4, R2 ;  /* 0x000000040a0a7825 */ /* 0x001fc800078e0202 */
[----:B------:R-:W-:-:S05]  /*4240*/  FMNMX R3, RZ, R4, !PT ;  /* 0x00000004ff037209 */ /* 0x000fca0007800000 */
[----:B------:R-:W-:Y:S04]  /*4250*/  STG.E desc[UR6][R10.64], R3 ;  /* 0x000000030a007986 */ /* 0x000fe8000c101906 */
[----:B-----5:R-:W-:Y:S04]  /*4260*/  STG.E.64 desc[UR6][R24.64], R20 ;  /* 0x0000001418007986 */ /* 0x020fe8000c101b06 */
[----:B------:R-:W-:Y:S04]  /*4270*/  STG.E.64 desc[UR6][R24.64+0x8], R18 ;  /* 0x0000081218007986 */ /* 0x000fe8000c101b06 */
[----:B------:R-:W-:Y:S04]  /*4280*/  STG.E.64 desc[UR6][R24.64+0x10], R16 ;  /* 0x0000101018007986 */ /* 0x000fe8000c101b06 */
[----:B------:R-:W-:Y:S04]  /*4290*/  STG.E.64 desc[UR6][R24.64+0x18], R14 ;  /* 0x0000180e18007986 */ /* 0x000fe8000c101b06 */
[----:B------:R-:W-:Y:S04]  /*42a0*/  STG.E.64 desc[UR6][R24.64+0x28], R22 ;  /* 0x0000281618007986 */ /* 0x000fe8000c101b06 */
[----:B------:R-:W-:Y:S01]  /*42b0*/  STG.E desc[UR6][R24.64+0x20], R9 ;  /* 0x0000200918007986 */ /* 0x000fe2000c101906 */
[----:B------:R-:W-:Y:S05]  /*42c0*/  EXIT ;  /* 0x000000000000794d */ /* 0x000fea0003800000 */
        .weak           $__internal_0_$__cuda_sm20_rcp_rn_f32_slowpath
        .type           $__internal_0_$__cuda_sm20_rcp_rn_f32_slowpath,@function
        .size           $__internal_0_$__cuda_sm20_rcp_rn_f32_slowpath,($__internal_1_$__cuda_sm20_sqrt_rn_f32_slowpath - $__internal_0_$__cuda_sm20_rcp_rn_f32_slowpath)
$__internal_0_$__cuda_sm20_rcp_rn_f32_slowpath:
[----:B------:R-:W-:Y:S01]  /*42d0*/  SHF.L.U32 R3, R0, 0x1, RZ ;  /* 0x0000000100037819 */ /* 0x000fe200000006ff */
[----:B------:R-:W-:Y:S03]  /*42e0*/  BSSY.RECONVERGENT B1, `(.L_x_80) ;  /* 0x0000030000017945 */ /* 0x000fe60003800200 */
[----:B------:R-:W-:-:S04]  /*42f0*/  SHF.R.U32.HI R3, RZ, 0x18, R3 ;  /* 0x00000018ff037819 */ /* 0x000fc80000011603 */
[----:B------:R-:W-:-:S13]  /*4300*/  ISETP.NE.U32.AND P0, PT, R3, RZ, PT ;  /* 0x000000ff0300720c */ /* 0x000fda0003f05070 */
[----:B------:R-:W-:Y:S05]  /*4310*/  @P0 BRA `(.L_x_81) ;  /* 0x0000000000280947 */ /* 0x000fea0003800000 */
[----:B------:R-:W-:-:S05]  /*4320*/  IMAD.SHL.U32 R3, R0, 0x2, RZ ;  /* 0x0000000200037824 */ /* 0x000fca00078e00ff */
[----:B------:R-:W-:-:S13]  /*4330*/  ISETP.NE.AND P0, PT, R3, RZ, PT ;  /* 0x000000ff0300720c */ /* 0x000fda0003f05270 */
[----:B------:R-:W-:Y:S01]  /*4340*/  @P0 FFMA R11, R0, 1.84467440737095516160e+19, RZ ;  /* 0x5f800000000b0823 */ /* 0x000fe200000000ff */
[----:B------:R-:W-:Y:S08]  /*4350*/  @!P0 MUFU.RCP R5, R0 ;  /* 0x0000000000058308 */ /* 0x000ff00000001000 */
[----:B------:R-:W0:Y:S02]  /*4360*/  @P0 MUFU.RCP R12, R11 ;  /* 0x0000000b000c0308 */ /* 0x000e240000001000 */
[----:B0-----:R-:W-:-:S04]  /*4370*/  @P0 FFMA R3, R11, R12, -1 ;  /* 0xbf8000000b030423 */ /* 0x001fc8000000000c */
[----:B------:R-:W-:-:S04]  /*4380*/  @P0 FADD.FTZ R3, -R3, -RZ ;  /* 0x800000ff03030221 */ /* 0x000fc80000010100 */
[----:B------:R-:W-:-:S04]  /*4390*/  @P0 FFMA R3, R12, R3, R12 ;  /* 0x000000030c030223 */ /* 0x000fc8000000000c */
[----:B------:R-:W-:Y:S01]  /*43a0*/  @P0 FFMA R5, R3, 1.84467440737095516160e+19, RZ ;  /* 0x5f80000003050823 */ /* 0x000fe200000000ff */
[----:B------:R-:W-:Y:S06]  /*43b0*/  BRA `(.L_x_82) ;  /* 0x0000000000887947 */ /* 0x000fec0003800000 */
.L_x_81:
[----:B------:R-:W-:-:S04]  /*43c0*/  IADD3 R5, PT, PT, R3, -0xfd, RZ ;  /* 0xffffff0303057810 */ /* 0x000fc80007ffe0ff */
[----:B------:R-:W-:-:S13]  /*43d0*/  ISETP.GT.U32.AND P0, PT, R5, 0x1, PT ;  /* 0x000000010500780c */ /* 0x000fda0003f04070 */
[----:B------:R-:W-:Y:S05]  /*43e0*/  @P0 BRA `(.L_x_83) ;  /* 0x0000000000780947 */ /* 0x000fea0003800000 */
[----:B------:R-:W-:Y:S02]  /*43f0*/  LOP3.LUT R11, R0, 0x7fffff, RZ, 0xc0, !PT ;  /* 0x007fffff000b7812 */ /* 0x000fe400078ec0ff */
[----:B------:R-:W-:Y:S02]  /*4400*/  MOV R28, 0x3 ;  /* 0x00000003001c7802 */ /* 0x000fe40000000f00 */
[----:B------:R-:W-:Y:S02]  /*4410*/  LOP3.LUT R11, R11, 0x3f800000, RZ, 0xfc, !PT ;  /* 0x3f8000000b0b7812 */ /* 0x000fe400078efcff */
[----:B------:R-:W-:Y:S02]  /*4420*/  SHF.L.U32 R29, R28, R5, RZ ;  /* 0x000000051c1d7219 */ /* 0x000fe400000006ff */
[----:B------:R-:W0:Y:S01]  /*4430*/  MUFU.RCP R12, R11 ;  /* 0x0000000b000c7308 */ /* 0x000e220000001000 */
[----:B------:R-:W-:Y:S01]  /*4440*/  IADD3 R3, PT, PT, R3, -0xfc, RZ ;  /* 0xffffff0403037810 */ /* 0x000fe20007ffe0ff */
[----:B0-----:R-:W-:-:S04]  /*4450*/  FFMA R26, R11, R12, -1 ;  /* 0xbf8000000b1a7423 */ /* 0x001fc8000000000c */
[----:B------:R-:W-:-:S04]  /*4460*/  FADD.FTZ R27, -R26, -RZ ;  /* 0x800000ff1a1b7221 */ /* 0x000fc80000010100 */
[CCC-:B------:R-:W-:Y:S01]  /*4470*/  FFMA.RM R26, R12.reuse, R27.reuse, R12.reuse ;  /* 0x0000001b0c1a7223 */ /* 0x1c0fe2000000400c */
[----:B------:R-:W-:-:S04]  /*4480*/  FFMA.RP R27, R12, R27, R12 ;  /* 0x0000001b0c1b7223 */ /* 0x000fc8000000800c */
[C---:B------:R-:W-:Y:S02]  /*4490*/  LOP3.LUT R12, R26.reuse, 0x7fffff, RZ, 0xc0, !PT ;  /* 0x007fffff1a0c7812 */ /* 0x040fe400078ec0ff */
[----:B------:R-:W-:Y:S02]  /*44a0*/  FSETP.NEU.FTZ.AND P0, PT, R26, R27, PT ;  /* 0x0000001b1a00720b */ /* 0x000fe40003f1d000 */
[----:B------:R-:W-:Y:S02]  /*44b0*/  LOP3.LUT R12, R12, 0x800000, RZ, 0xfc, !PT ;  /* 0x008000000c0c7812 */ /* 0x000fe400078efcff */
[----:B------:R-:W-:Y:S02]  /*44c0*/  SEL R26, RZ, 0xffffffff, !P0 ;  /* 0xffffffffff1a7807 */ /* 0x000fe40004000000 */
[----:B------:R-:W-:Y:S02]  /*44d0*/  LOP3.LUT R28, R29, R12, RZ, 0xc0, !PT ;  /* 0x0000000c1d1c7212 */ /* 0x000fe400078ec0ff */
[----:B------:R-:W-:-:S02]  /*44e0*/  IADD3 R26, PT, PT, -R26, RZ, RZ ;  /* 0x000000ff1a1a7210 */ /* 0x000fc40007ffe1ff */
[-C--:B------:R-:W-:Y:S02]  /*44f0*/  SHF.R.U32.HI R28, RZ, R5.reuse, R28 ;  /* 0x00000005ff1c7219 */ /* 0x080fe4000001161c */
[--C-:B------:R-:W-:Y:S02]  /*4500*/  LOP3.LUT P1, RZ, R26, R5, R12.reuse, 0xf8, !PT ;  /* 0x000000051aff7212 */ /* 0x100fe4000782f80c */
[C---:B------:R-:W-:Y:S02]  /*4510*/  LOP3.LUT P0, RZ, R28.reuse, 0x1, RZ, 0xc0, !PT ;  /* 0x000000011cff7812 */ /* 0x040fe4000780c0ff */
[----:B------:R-:W-:Y:S02]  /*4520*/  LOP3.LUT P2, RZ, R28, 0x2, RZ, 0xc0, !PT ;  /* 0x000000021cff7812 */ /* 0x000fe4000784c0ff */
[----:B------:R-:W-:Y:S02]  /*4530*/  SHF.R.U32.HI R3, RZ, R3, R12 ;  /* 0x00000003ff037219 */ /* 0x000fe4000001160c */
[----:B------:R-:W-:-:S02]  /*4540*/  PLOP3.LUT P0, PT, P0, P1, P2, 0xe0, 0x0 ;  /* 0x000000000000781c */ /* 0x000fc40000703c20 */
[----:B------:R-:W-:Y:S02]  /*4550*/  LOP3.LUT P1, RZ, R0, 0x7fffff, RZ, 0xc0, !PT ;  /* 0x007fffff00ff7812 */ /* 0x000fe4000782c0ff */
[----:B------:R-:W-:-:S05]  /*4560*/  SEL R5, RZ, 0x1, !P0 ;  /* 0x00000001ff057807 */ /* 0x000fca0004000000 */
[----:B------:R-:W-:-:S05]  /*4570*/  IMAD.MOV R5, RZ, RZ, -R5 ;  /* 0x000000ffff057224 */ /* 0x000fca00078e0a05 */
[----:B------:R-:W-:-:S13]  /*4580*/  ISETP.GE.AND P0, PT, R5, RZ, PT ;  /* 0x000000ff0500720c */ /* 0x000fda0003f06270 */
[----:B------:R-:W-:-:S04]  /*4590*/  @!P0 IADD3 R3, PT, PT, R3, 0x1, RZ ;  /* 0x0000000103038810 */ /* 0x000fc80007ffe0ff */
[----:B------:R-:W-:-:S04]  /*45a0*/  @!P1 SHF.L.U32 R3, R3, 0x1, RZ ;  /* 0x0000000103039819 */ /* 0x000fc800000006ff */
[----:B------:R-:W-:Y:S01]  /*45b0*/  LOP3.LUT R5, R3, 0x80000000, R0, 0xf8, !PT ;  /* 0x8000000003057812 */ /* 0x000fe200078ef800 */
[----:B------:R-:W-:Y:S06]  /*45c0*/  BRA `(.L_x_82) ;  /* 0x0000000000047947 */ /* 0x000fec0003800000 */
.L_x_83:
[----:B------:R0:W1:Y:S02]  /*45d0*/  MUFU.RCP R5, R0 ;  /* 0x0000000000057308 */ /* 0x0000640000001000 */
.L_x_82:
[----:B------:R-:W-:Y:S05]  /*45e0*/  BSYNC.RECONVERGENT B1 ;  /* 0x0000000000017941 */ /* 0x000fea0003800200 */
.L_x_80:
[----:B------:R-:W-:Y:S02]  /*45f0*/  HFMA2 R27, -RZ, RZ, 0, 0 ;  /* 0x00000000ff1b7431 */ /* 0x000fe400000001ff */
[----:B------:R-:W-:-:S04]  /*4600*/  IMAD.MOV.U32 R26, RZ, RZ, R8 ;  /* 0x000000ffff1a7224 */ /* 0x000fc800078e0008 */
[----:B01----:R-:W-:Y:S05]  /*4610*/  RET.REL.NODEC R26 `(_Z15simulateVGPathsP17curandStateXORWOWPfiiffffff) ;  /* 0xffffffb81a787950 */ /* 0x003fea0003c3ffff */
        .weak           $__internal_1_$__cuda_sm20_sqrt_rn_f32_slowpath
        .type           $__internal_1_$__cuda_sm20_sqrt_rn_f32_slowpath,@function
        .size           $__internal_1_$__cuda_sm20_sqrt_rn_f32_slowpath,($__internal_2_$__cuda_sm3x_div_rn_noftz_f32_slowpath - $__internal_1_$__cuda_sm20_sqrt_rn_f32_slowpath)
$__internal_1_$__cuda_sm20_sqrt_rn_f32_slowpath:
[----:B------:R-:W-:-:S13]  /*4620*/  LOP3.LUT P1, RZ, R0, 0x7fffffff, RZ, 0xc0, !PT ;  /* 0x7fffffff00ff7812 */ /* 0x000fda000782c0ff */
[----:B------:R-:W-:Y:S01]  /*4630*/  @!P1 MOV R30, R0 ;  /* 0x00000000001e9202 */ /* 0x000fe20000000f00 */
[----:B------:R-:W-:Y:S06]  /*4640*/  @!P1 BRA `(.L_x_84) ;  /* 0x0000000000409947 */ /* 0x000fec0003800000 */
[----:B------:R-:W-:-:S13]  /*4650*/  FSETP.GEU.FTZ.AND P1, PT, R0, RZ, PT ;  /* 0x000000ff0000720b */ /* 0x000fda0003f3e000 */
[----:B------:R-:W-:Y:S01]  /*4660*/  @!P1 MOV R30, 0x7fffffff ;  /* 0x7fffffff001e9802 */ /* 0x000fe20000000f00 */
[----:B------:R-:W-:Y:S06]  /*4670*/  @!P1 BRA `(.L_x_84) ;  /* 0x0000000000349947 */ /* 0x000fec0003800000 */
[----:B------:R-:W-:-:S13]  /*4680*/  FSETP.GTU.FTZ.AND P1, PT, |R0|, +INF , PT ;  /* 0x7f8000000000780b */ /* 0x000fda0003f3c200 */
[----:B------:R-:W-:Y:S01]  /*4690*/  @P1 FADD.FTZ R30, R0, 1 ;  /* 0x3f800000001e1421 */ /* 0x000fe20000010000 */
[----:B------:R-:W-:Y:S06]  /*46a0*/  @P1 BRA `(.L_x_84) ;  /* 0x0000000000281947 */ /* 0x000fec0003800000 */
[----:B------:R-:W-:-:S13]  /*46b0*/  FSETP.NEU.FTZ.AND P1, PT, |R0|, +INF , PT ;  /* 0x7f8000000000780b */ /* 0x000fda0003f3d200 */
[----:B------:R-:W-:-:S04]  /*46c0*/  @P1 FFMA R31, R0, 1.84467440737095516160e+19, RZ ;  /* 0x5f800000001f1823 */ /* 0x000fc800000000ff */
[----:B------:R-:W0:Y:S02]  /*46d0*/  @P1 MUFU.RSQ R30, R31 ;  /* 0x0000001f001e1308 */ /* 0x000e240000001400 */
[----:B0-----:R-:W-:Y:S01]  /*46e0*/  @P1 FMUL.FTZ R12, R31, R30 ;  /* 0x0000001e1f0c1220 */ /* 0x001fe20000410000 */
[----:B------:R-:W-:Y:S01]  /*46f0*/  @P1 FMUL.FTZ R3, R30, 0.5 ;  /* 0x3f0000001e031820 */ /* 0x000fe20000410000 */
[----:B------:R-:W-:Y:S02]  /*4700*/  @!P1 IMAD.MOV.U32 R30, RZ, RZ, R0 ;  /* 0x000000ffff1e9224 */ /* 0x000fe400078e0000 */
[----:B------:R-:W-:-:S04]  /*4710*/  @P1 FADD.FTZ R11, -R12, -RZ ;  /* 0x800000ff0c0b1221 */ /* 0x000fc80000010100 */
[----:B------:R-:W-:-:S04]  /*4720*/  @P1 FFMA R11, R12, R11, R31 ;  /* 0x0000000b0c0b1223 */ /* 0x000fc8000000001f */
[----:B------:R-:W-:-:S04]  /*4730*/  @P1 FFMA R3, R11, R3, R12 ;  /* 0x000000030b031223 */ /* 0x000fc8000000000c */
[----:B------:R-:W-:-:S07]  /*4740*/  @P1 FMUL.FTZ R30, R3, 2.3283064365386962891e-10 ;  /* 0x2f800000031e1820 */ /* 0x000fce0000410000 */
.L_x_84:
[----:B------:R-:W-:Y:S01]  /*4750*/  HFMA2 R37, -RZ, RZ, 0, 0 ;  /* 0x00000000ff257431 */ /* 0x000fe200000001ff */
[----:B------:R-:W-:-:S04]  /*4760*/  MOV R36, R4 ;  /* 0x0000000400247202 */ /* 0x000fc80000000f00 */
[----:B------:R-:W-:Y:S05]  /*4770*/  RET.REL.NODEC R36 `(_Z15simulateVGPathsP17curandStateXORWOWPfiiffffff) ;  /* 0xffffffb824207950 */ /* 0x000fea0003c3ffff */
        .weak           $__internal_2_$__cuda_sm3x_div_rn_noftz_f32_slowpath
        .type           $__internal_2_$__cuda_sm3x_div_rn_noftz_f32_slowpath,@function
        .size           $__internal_2_$__cuda_sm3x_div_rn_noftz_f32_slowpath,(.L_x_108 - $__internal_2_$__cuda_sm3x_div_rn_noftz_f32_slowpath)
$__internal_2_$__cuda_sm3x_div_rn_noftz_f32_slowpath:
[----:B------:R-:W-:Y:S01]  /*4780*/  SHF.R.U32.HI R4, RZ, 0x17, R0 ;  /* 0x00000017ff047819 */ /* 0x000fe20000011600 */
[----:B------:R-:W-:Y:S01]  /*4790*/  BSSY.RECONVERGENT B4, `(.L_x_85) ;  /* 0x0000062000047945 */ /* 0x000fe20003800200 */
[----:B------:R-:W-:Y:S02]  /*47a0*/  SHF.R.U32.HI R32, RZ, 0x17, R3 ;  /* 0x00000017ff207819 */ /* 0x000fe40000011603 */
[----:B------:R-:W-:Y:S02]  /*47b0*/  LOP3.LUT R4, R4, 0xff, RZ, 0xc0, !PT ;  /* 0x000000ff04047812 */ /* 0x000fe400078ec0ff */
[----:B------:R-:W-:Y:S02]  /*47c0*/  LOP3.LUT R32, R32, 0xff, RZ, 0xc0, !PT ;  /* 0x000000ff20207812 */ /* 0x000fe400078ec0ff */
[----:B------:R-:W-:-:S03]  /*47d0*/  IADD3 R34, PT, PT, R4, -0x1, RZ ;  /* 0xffffffff04227810 */ /* 0x000fc60007ffe0ff */
[----:B------:R-:W-:Y:S01]  /*47e0*/  VIADD R35, R32, 0xffffffff ;  /* 0xffffffff20237836 */ /* 0x000fe20000000000 */
[----:B------:R-:W-:-:S04]  /*47f0*/  ISETP.GT.U32.AND P0, PT, R34, 0xfd, PT ;  /* 0x000000fd2200780c */ /* 0x000fc80003f04070 */
[----:B------:R-:W-:-:S13]  /*4800*/  ISETP.GT.U32.OR P0, PT, R35, 0xfd, P0 ;  /* 0x000000fd2300780c */ /* 0x000fda0000704470 */
[----:B------:R-:W-:Y:S01]  /*4810*/  @!P0 MOV R11, RZ ;  /* 0x000000ff000b8202 */ /* 0x000fe20000000f00 */
[----:B------:R-:W-:Y:S06]  /*4820*/  @!P0 BRA `(.L_x_86) ;  /* 0x00000000005c8947 */ /* 0x000fec0003800000 */
[----:B------:R-:W-:Y:S02]  /*4830*/  FSETP.GTU.FTZ.AND P0, PT, |R3|, +INF , PT ;  /* 0x7f8000000300780b */ /* 0x000fe40003f1c200 */
[----:B------:R-:W-:-:S04]  /*4840*/  FSETP.GTU.FTZ.AND P1, PT, |R0|, +INF , PT ;  /* 0x7f8000000000780b */ /* 0x000fc80003f3c200 */
[----:B------:R-:W-:-:S13]  /*4850*/  PLOP3.LUT P0, PT, P0, P1, PT, 0xf8, 0x8f ;  /* 0x00000000008f781c */ /* 0x000fda0000703f70 */
[----:B------:R-:W-:Y:S05]  /*4860*/  @P0 BRA `(.L_x_87) ;  /* 0x00000004004c0947 */ /* 0x000fea0003800000 */
[----:B------:R-:W-:-:S13]  /*4870*/  LOP3.LUT P0, RZ, R0, 0x7fffffff, R3, 0xc8, !PT ;  /* 0x7fffffff00ff7812 */ /* 0x000fda000780c803 */
[----:B------:R-:W-:Y:S05]  /*4880*/  @!P0 BRA `(.L_x_88) ;  /* 0x00000004003c8947 */ /* 0x000fea0003800000 */
[C---:B------:R-:W-:Y:S02]  /*4890*/  FSETP.NEU.FTZ.AND P1, PT, |R3|.reuse, +INF , PT ;  /* 0x7f8000000300780b */ /* 0x040fe40003f3d200 */
[----:B------:R-:W-:Y:S02]  /*48a0*/  FSETP.NEU.FTZ.AND P2, PT, |R0|, +INF , PT ;  /* 0x7f8000000000780b */ /* 0x000fe40003f5d200 */
[----:B------:R-:W-:-:S11]  /*48b0*/  FSETP.NEU.FTZ.AND P0, PT, |R3|, +INF , PT ;  /* 0x7f8000000300780b */ /* 0x000fd60003f1d200 */
[----:B------:R-:W-:Y:S05]  /*48c0*/  @!P2 BRA !P1, `(.L_x_88) ;  /* 0x00000004002ca947 */ /* 0x000fea0004800000 */
[----:B------:R-:W-:-:S04]  /*48d0*/  LOP3.LUT P1, RZ, R3, 0x7fffffff, RZ, 0xc0, !PT ;  /* 0x7fffffff03ff7812 */ /* 0x000fc8000782c0ff */
[----:B------:R-:W-:-:S13]  /*48e0*/  PLOP3.LUT P1, PT, P2, P1, PT, 0x2f, 0xf2 ;  /* 0x0000000000f2781c */ /* 0x000fda0001722577 */
[----:B------:R-:W-:Y:S05]  /*48f0*/  @P1 BRA `(.L_x_89) ;  /* 0x0000000400181947 */ /* 0x000fea0003800000 */
[----:B------:R-:W-:-:S04]  /*4900*/  LOP3.LUT P1, RZ, R0, 0x7fffffff, RZ, 0xc0, !PT ;  /* 0x7fffffff00ff7812 */ /* 0x000fc8000782c0ff */
[----:B------:R-:W-:-:S13]  /*4910*/  PLOP3.LUT P0, PT, P0, P1, PT, 0x2f, 0xf2 ;  /* 0x0000000000f2781c */ /* 0x000fda0000702577 */
[----:B------:R-:W-:Y:S05]  /*4920*/  @P0 BRA `(.L_x_90) ;  /* 0x0000000400000947 */ /* 0x000fea0003800000 */
[----:B------:R-:W-:Y:S02]  /*4930*/  ISETP.GE.AND P0, PT, R35, RZ, PT ;  /* 0x000000ff2300720c */ /* 0x000fe40003f06270 */
[----:B------:R-:W-:-:S11]  /*4940*/  ISETP.GE.AND P1, PT, R34, RZ, PT ;  /* 0x000000ff2200720c */ /* 0x000fd60003f26270 */
[----:B------:R-:W-:Y:S01]  /*4950*/  @P0 MOV R11, RZ ;  /* 0x000000ff000b0202 */ /* 0x000fe20000000f00 */
[----:B------:R-:W-:Y:S01]  /*4960*/  @!P0 FFMA R3, R3, 1.84467440737095516160e+19, RZ ;  /* 0x5f80000003038823 */ /* 0x000fe200000000ff */
[----:B------:R-:W-:Y:S01]  /*4970*/  @!P0 MOV R11, 0xffffffc0 ;  /* 0xffffffc0000b8802 */ /* 0x000fe20000000f00 */
[----:B------:R-:W-:-:S04]  /*4980*/  @!P1 FFMA R0, R0, 1.84467440737095516160e+19, RZ ;  /* 0x5f80000000009823 */ /* 0x000fc800000000ff */
[----:B------:R-:W-:-:S07]  /*4990*/  @!P1 VIADD R11, R11, 0x40 ;  /* 0x000000400b0b9836 */ /* 0x000fce0000000000 */
.L_x_86:
[----:B------:R-:W-:Y:S01]  /*49a0*/  LEA R35, R4, 0xc0800000, 0x17 ;  /* 0xc080000004237811 */ /* 0x000fe200078eb8ff */
[----:B------:R-:W-:Y:S01]  /*49b0*/  BSSY.RECONVERGENT B5, `(.L_x_91) ;  /* 0x0000036000057945 */ /* 0x000fe20003800200 */
[----:B------:R-:W-:Y:S02]  /*49c0*/  IADD3 R32, PT, PT, R32, -0x7f, RZ ;  /* 0xffffff8120207810 */ /* 0x000fe40007ffe0ff */
[----:B------:R-:W-:Y:S02]  /*49d0*/  IADD3 R36, PT, PT, -R35, R0, RZ ;  /* 0x0000000023247210 */ /* 0x000fe40007ffe1ff */
[C---:B------:R-:W-:Y:S01]  /*49e0*/  IADD3 R4, PT, PT, R32.reuse, 0x7f, -R4 ;  /* 0x0000007f20047810 */ /* 0x040fe20007ffe804 */
[----:B------:R-:W-:Y:S01]  /*49f0*/  IMAD R0, R32, -0x800000, R3 ;  /* 0xff80000020007824 */ /* 0x000fe200078e0203 */
[----:B------:R-:W0:Y:S01]  /*4a00*/  MUFU.RCP R34, R36 ;  /* 0x0000002400227308 */ /* 0x000e220000001000 */
[----:B------:R-:W-:Y:S01]  /*4a10*/  FADD.FTZ R35, -R36, -RZ ;  /* 0x800000ff24237221 */ /* 0x000fe20000010100 */
[----:B------:R-:W-:-:S03]  /*4a20*/  IADD3 R11, PT, PT, R4, R11, RZ ;  /* 0x0000000b040b7210 */ /* 0x000fc60007ffe0ff */
[----:B0-----:R-:W-:-:S04]  /*4a30*/  FFMA R37, R34, R35, 1 ;  /* 0x3f80000022257423 */ /* 0x001fc80000000023 */
[----:B------:R-:W-:-:S04]  /*4a40*/  FFMA R37, R34, R37, R34 ;  /* 0x0000002522257223 */ /* 0x000fc80000000022 */
[----:B------:R-:W-:-:S04]  /*4a50*/  FFMA R34, R0, R37, RZ ;  /* 0x0000002500227223 */ /* 0x000fc800000000ff */
[----:B------:R-:W-:-:S04]  /*4a60*/  FFMA R3, R35, R34, R0 ;  /* 0x0000002223037223 */ /* 0x000fc80000000000 */
[----:B------:R-:W-:-:S04]  /*4a70*/  FFMA R34, R37, R3, R34 ;  /* 0x0000000325227223 */ /* 0x000fc80000000022 */
[----:B------:R-:W-:-:S04]  /*4a80*/  FFMA R35, R35, R34, R0 ;  /* 0x0000002223237223 */ /* 0x000fc80000000000 */
[----:B------:R-:W-:-:S05]  /*4a90*/  FFMA R0, R37, R35, R34 ;  /* 0x0000002325007223 */ /* 0x000fca0000000022 */
[----:B------:R-:W-:-:S04]  /*4aa0*/  SHF.R.U32.HI R3, RZ, 0x17, R0 ;  /* 0x00000017ff037819 */ /* 0x000fc80000011600 */
[----:B------:R-:W-:-:S05]  /*4ab0*/  LOP3.LUT R4, R3, 0xff, RZ, 0xc0, !PT ;  /* 0x000000ff03047812 */ /* 0x000fca00078ec0ff */
[----:B------:R-:W-:-:S05]  /*4ac0*/  IMAD.IADD R3, R4, 0x1, R11 ;  /* 0x0000000104037824 */ /* 0x000fca00078e020b */
[----:B------:R-:W-:-:S04]  /*4ad0*/  IADD3 R4, PT, PT, R3, -0x1, RZ ;  /* 0xffffffff03047810 */ /* 0x000fc80007ffe0ff */
[----:B------:R-:W-:-:S13]  /*4ae0*/  ISETP.GE.U32.AND P0, PT, R4, 0xfe, PT ;  /* 0x000000fe0400780c */ /* 0x000fda0003f06070 */
[----:B------:R-:W-:Y:S05]  /*4af0*/  @!P0 BRA `(.L_x_92) ;  /* 0x0000000000808947 */ /* 0x000fea0003800000 */
[----:B------:R-:W-:-:S13]  /*4b00*/  ISETP.GT.AND P0, PT, R3, 0xfe, PT ;  /* 0x000000fe0300780c */ /* 0x000fda0003f04270 */
[----:B------:R-:W-:Y:S05]  /*4b10*/  @P0 BRA `(.L_x_93) ;  /* 0x00000000006c0947 */ /* 0x000fea0003800000 */
[----:B------:R-:W-:-:S13]  /*4b20*/  ISETP.GE.AND P0, PT, R3, 0x1, PT ;  /* 0x000000010300780c */ /* 0x000fda0003f06270 */
[----:B------:R-:W-:Y:S05]  /*4b30*/  @P0 BRA `(.L_x_94) ;  /* 0x0000000000740947 */ /* 0x000fea0003800000 */
[----:B------:R-:W-:Y:S02]  /*4b40*/  ISETP.GE.AND P0, PT, R3, -0x18, PT ;  /* 0xffffffe80300780c */ /* 0x000fe40003f06270 */
[----:B------:R-:W-:-:S11]  /*4b50*/  LOP3.LUT R0, R0, 0x80000000, RZ, 0xc0, !PT ;  /* 0x8000000000007812 */ /* 0x000fd600078ec0ff */
[----:B------:R-:W-:Y:S05]  /*4b60*/  @!P0 BRA `(.L_x_94) ;  /* 0x0000000000688947 */ /* 0x000fea0003800000 */
[CCC-:B------:R-:W-:Y:S01]  /*4b70*/  FFMA.RZ R4, R37.reuse, R35.reuse, R34.reuse ;  /* 0x0000002325047223 */ /* 0x1c0fe2000000c022 */
[CCC-:B------:R-:W-:Y:S01]  /*4b80*/  FFMA.RP R11, R37.reuse, R35.reuse, R34.reuse ;  /* 0x00000023250b7223 */ /* 0x1c0fe20000008022 */
[----:B------:R-:W-:Y:S01]  /*4b90*/  FFMA.RM R34, R37, R35, R34 ;  /* 0x0000002325227223 */ /* 0x000fe20000004022 */
[C---:B------:R-:W-:Y:S02]  /*4ba0*/  IADD3 R32, PT, PT, R3.reuse, 0x20, RZ ;  /* 0x0000002003207810 */ /* 0x040fe40007ffe0ff */
[----:B------:R-:W-:Y:S02]  /*4bb0*/  LOP3.LUT R4, R4, 0x7fffff, RZ, 0xc0, !PT ;  /* 0x007fffff04047812 */ /* 0x000fe400078ec0ff */
[C---:B------:R-:W-:Y:S02]  /*4bc0*/  ISETP.NE.AND P2, PT, R3.reuse, RZ, PT ;  /* 0x000000ff0300720c */ /* 0x040fe40003f45270 */
[----:B------:R-:W-:Y:S02]  /*4bd0*/  LOP3.LUT R35, R4, 0x800000, RZ, 0xfc, !PT ;  /* 0x0080000004237812 */ /* 0x000fe400078efcff */
[----:B------:R-:W-:-:S02]  /*4be0*/  ISETP.NE.AND P1, PT, R3, RZ, PT ;  /* 0x000000ff0300720c */ /* 0x000fc40003f25270 */
[----:B------:R-:W-:Y:S02]  /*4bf0*/  IADD3 R3, PT, PT, -R3, RZ, RZ ;  /* 0x000000ff03037210 */ /* 0x000fe40007ffe1ff */
[----:B------:R-:W-:Y:S02]  /*4c00*/  SHF.L.U32 R32, R35, R32, RZ ;  /* 0x0000002023207219 */ /* 0x000fe400000006ff */
[----:B------:R-:W-:Y:S02]  /*4c10*/  FSETP.NEU.FTZ.AND P0, PT, R11, R34, PT ;  /* 0x000000220b00720b */ /* 0x000fe40003f1d000 */
[----:B------:R-:W-:Y:S02]  /*4c20*/  SEL R4, R3, RZ, P2 ;  /* 0x000000ff03047207 */ /* 0x000fe40001000000 */
[----:B------:R-:W-:Y:S02]  /*4c30*/  ISETP.NE.AND P1, PT, R32, RZ, P1 ;  /* 0x000000ff2000720c */ /* 0x000fe40000f25270 */
[----:B------:R-:W-:-:S02]  /*4c40*/  SHF.R.U32.HI R32, RZ, R4, R35 ;  /* 0x00000004ff207219 */ /* 0x000fc40000011623 */
[----:B------:R-:W-:Y:S02]  /*4c50*/  PLOP3.LUT P0, PT, P0, P1, PT, 0xf8, 0x8f ;  /* 0x00000000008f781c */ /* 0x000fe40000703f70 */
[----:B------:R-:W-:Y:S02]  /*4c60*/  SHF.R.U32.HI R4, RZ, 0x1, R32 ;  /* 0x00000001ff047819 */ /* 0x000fe40000011620 */
[----:B------:R-:W-:-:S04]  /*4c70*/  SEL R3, RZ, 0x1, !P0 ;  /* 0x00000001ff037807 */ /* 0x000fc80004000000 */
[----:B------:R-:W-:-:S04]  /*4c80*/  LOP3.LUT R3, R3, 0x1, R4, 0xf8, !PT ;  /* 0x0000000103037812 */ /* 0x000fc800078ef804 */
[----:B------:R-:W-:-:S05]  /*4c90*/  LOP3.LUT R3, R3, R32, RZ, 0xc0, !PT ;  /* 0x0000002003037212 */ /* 0x000fca00078ec0ff */
[----:B------:R-:W-:-:S05]  /*4ca0*/  IMAD.IADD R3, R4, 0x1, R3 ;  /* 0x0000000104037824 */ /* 0x000fca00078e0203 */
[----:B------:R-:W-:Y:S01]  /*4cb0*/  LOP3.LUT R0, R3, R0, RZ, 0xfc, !PT ;  /* 0x0000000003007212 */ /* 0x000fe200078efcff */
[----:B------:R-:W-:Y:S06]  /*4cc0*/  BRA `(.L_x_94) ;  /* 0x0000000000107947 */ /* 0x000fec0003800000 */
.L_x_93:
[----:B------:R-:W-:-:S04]  /*4cd0*/  LOP3.LUT R0, R0, 0x80000000, RZ, 0xc0, !PT ;  /* 0x8000000000007812 */ /* 0x000fc800078ec0ff */
[----:B------:R-:W-:Y:S01]  /*4ce0*/  LOP3.LUT R0, R0, 0x7f800000, RZ, 0xfc, !PT ;  /* 0x7f80000000007812 */ /* 0x000fe200078efcff */
[----:B------:R-:W-:Y:S06]  /*4cf0*/  BRA `(.L_x_94) ;  /* 0x0000000000047947 */ /* 0x000fec0003800000 */
.L_x_92:
[----:B------:R-:W-:-:S07]  /*4d00*/  LEA R0, R11, R0, 0x17 ;  /* 0x000000000b007211 */ /* 0x000fce00078eb8ff */
.L_x_94:
[----:B------:R-:W-:Y:S05]  /*4d10*/  BSYNC.RECONVERGENT B5 ;  /* 0x0000000000057941 */ /* 0x000fea0003800200 */
.L_x_91:
[----:B------:R-:W-:Y:S05]  /*4d20*/  BRA `(.L_x_95) ;  /* 0x0000000000207947 */ /* 0x000fea0003800000 */
.L_x_90:
[----:B------:R-:W-:-:S04]  /*4d30*/  LOP3.LUT R0, R0, 0x80000000, R3, 0x48, !PT ;  /* 0x8000000000007812 */ /* 0x000fc800078e4803 */
[----:B------:R-:W-:Y:S01]  /*4d40*/  LOP3.LUT R0, R0, 0x7f800000, RZ, 0xfc, !PT ;  /* 0x7f80000000007812 */ /* 0x000fe200078efcff */
[----:B------:R-:W-:Y:S06]  /*4d50*/  BRA `(.L_x_95) ;  /* 0x0000000000147947 */ /* 0x000fec0003800000 */
.L_x_89:
[----:B------:R-:W-:Y:S01]  /*4d60*/  LOP3.LUT R0, R0, 0x80000000, R3, 0x48, !PT ;  /* 0x8000000000007812 */ /* 0x000fe200078e4803 */
[----:B------:R-:W-:Y:S06]  /*4d70*/  BRA `(.L_x_95) ;  /* 0x00000000000c7947 */ /* 0x000fec0003800000 */
.L_x_88:
[----:B------:R-:W0:Y:S01]  /*4d80*/  MUFU.RSQ R0, -QNAN ;  /* 0xffc0000000007908 */ /* 0x000e220000001400 */
[----:B------:R-:W-:Y:S05]  /*4d90*/  BRA `(.L_x_95) ;  /* 0x0000000000047947 */ /* 0x000fea0003800000 */
.L_x_87:
[----:B------:R-:W-:-:S07]  /*4da0*/  FADD.FTZ R0, R3, R0 ;  /* 0x0000000003007221 */ /* 0x000fce0000010000 */
.L_x_95:
[----:B------:R-:W-:Y:S05]  /*4db0*/  BSYNC.RECONVERGENT B4 ;  /* 0x0000000000047941 */ /* 0x000fea0003800200 */
.L_x_85:
[----:B------:R-:W-:Y:S01]  /*4dc0*/  HFMA2 R35, -RZ, RZ, 0, 0 ;  /* 0x00000000ff237431 */ /* 0x000fe200000001ff */
[----:B------:R-:W-:-:S04]  /*4dd0*/  MOV R34, R12 ;  /* 0x0000000c00227202 */ /* 0x000fc80000000f00 */
[----:B0-----:R-:W-:Y:S05]  /*4de0*/  RET.REL.NODEC R34 `(_Z15simulateVGPathsP17curandStateXORWOWPfiiffffff) ;  /* 0xffffffb022847950 */ /* 0x001fea0003c3ffff */
.L_x_96:
[----:B------:R-:W-:-:S00]  /*4df0*/  BRA `(.L_x_96) ;  /* 0xfffffffc00fc7947 */ /* 0x000fc0000383ffff */
[----:B------:R-:W-:-:S00]  /*4e00*/  NOP ;  /* 0x0000000000007918 */ /* 0x000fc00000000000 */
[----:B------:R-:W-:-:S00]  /*4e10*/  NOP ;  /* 0x0000000000007918 */ /* 0x000fc00000000000 */
[----:B------:R-:W-:-:S00]  /*4e20*/  NOP ;  /* 0x0000000000007918 */ /* 0x000fc00000000000 */
[----:B------:R-:W-:-:S00]  /*4e30*/  NOP ;  /* 0x0000000000007918 */ /* 0x000fc00000000000 */
[----:B------:R-:W-:-:S00]  /*4e40*/  NOP ;  /* 0x0000000000007918 */ /* 0x000fc00000000000 */
[----:B------:R-:W-:-:S00]  /*4e50*/  NOP ;  /* 0x0000000000007918 */ /* 0x000fc00000000000 */
[----:B------:R-:W-:-:S00]  /*4e60*/  NOP ;  /* 0x0000000000007918 */ /* 0x000fc00000000000 */
[----:B------:R-:W-:-:S00]  /*4e70*/  NOP ;  /* 0x0000000000007918 */ /* 0x000fc00000000000 */
.L_x_108:


//--------------------- .text._Z11setupStatesP17curandStateXORWOWm --------------------------
	.section	.text._Z11setupStatesP17curandStateXORWOWm,"ax",@progbits
	.align	128
        .global         _Z11setupStatesP17curandStateXORWOWm
        .type           _Z11setupStatesP17curandStateXORWOWm,@function
        .size           _Z11setupStatesP17curandStateXORWOWm,(.L_x_110 - _Z11setupStatesP17curandStateXORWOWm)
        .other          _Z11setupStatesP17curandStateXORWOWm,@"STO_CUDA_ENTRY STV_DEFAULT"
_Z11setupStatesP17curandStateXORWOWm:
.text._Z11setupStatesP17curandStateXORWOWm:
[----:B------:R-:W-:Y:S01]  /*0000*/  LDC R1, c[0x0][0x37c] ;  /* 0x0000df00ff017b82 */ /* 0x000fe20000000800 */
[----:B------:R-:W0:Y:S07]  /*0010*/  S2R R13, SR_CTAID.X ;  /* 0x00000000000d7919 */ /* 0x000e2e0000002500 */
[----:B------:R-:W1:Y:S01]  /*0020*/  LDC.64 R2, c[0x0][0x388] ;  /* 0x0000e200ff027b82 */ /* 0x000e620000000a00 */
[----:B------:R-:W0:Y:S01]  /*0030*/  LDCU UR6, c[0x0][0x360] ;  /* 0x00006c00ff0677ac */ /* 0x000e220008000800 */
[----:B------:R-:W-:Y:S01]  /*0040*/  BSSY.RECONVERGENT B0, `(.L_x_97) ;  /* 0x00000e5000007945 */ /* 0x000fe20003800200 */
[----:B------:R-:W0:Y:S01]  /*0050*/  S2R R4, SR_TID.X ;  /* 0x0000000000047919 */ /* 0x000e220000002100 */
[----:B------:R-:W2:Y:S04]  /*0060*/  LDCU.64 UR4, c[0x0][0x358] ;  /* 0x00006b00ff0477ac */ /* 0x000ea80008000a00 */
[----:B------:R-:W3:Y:S01]  /*0070*/  LDC.64 R6, c[0x0][0x380] ;  /* 0x0000e000ff067b82 */ /* 0x000ee20000000a00 */
[----:B-1----:R-:W-:-:S02]  /*0080*/  LOP3.LUT R0, R2, 0xaad26b49, RZ, 0x3c, !PT ;  /* 0xaad26b4902007812 */ /* 0x002fc400078e3cff */
[----:B------:R-:W-:-:S03]  /*0090*/  LOP3.LUT R2, R3, 0xf7dcefdd, RZ, 0x3c, !PT ;  /* 0xf7dcefdd03027812 */ /* 0x000fc600078e3cff */
[----:B------:R-:W-:Y:S02]  /*00a0*/  IMAD R0, R0, 0x4182bed5, RZ ;  /* 0x4182bed500007824 */ /* 0x000fe400078e02ff */
[----:B------:R-:W-:Y:S02]  /*00b0*/  IMAD R3, R2, -0x658354e5, RZ ;  /* 0x9a7cab1b02037824 */ /* 0x000fe400078e02ff */
[C---:B------:R-:W-:Y:S01]  /*00c0*/  VIADD R5, R0.reuse, 0x75bcd15 ;  /* 0x075bcd1500057836 */ /* 0x040fe20000000000 */
[C---:B------:R-:W-:Y:S01]  /*00d0*/  LOP3.LUT R8, R0.reuse, 0x159a55e5, RZ, 0x3c, !PT ;  /* 0x159a55e500087812 */ /* 0x040fe200078e3cff */
[----:B0-----:R-:W-:Y:S01]  /*00e0*/  IMAD R13, R13, UR6, R4 ;  /* 0x000000060d0d7c24 */ /* 0x001fe2000f8e0204 */
[C---:B------:R-:W-:Y:S01]  /*00f0*/  IADD3 R4, PT, PT, R0.reuse, 0x64f0c9, R3 ;  /* 0x0064f0c900047810 */ /* 0x040fe20007ffe003 */
[----:B------:R-:W-:Y:S01]  /*0100*/  VIADD R11, R0, 0x583f19 ;  /* 0x00583f19000b7836 */ /* 0x000fe20000000000 */
[----:B------:R-:W-:Y:S01]  /*0110*/  LOP3.LUT R10, R3, 0x5491333, RZ, 0x3c, !PT ;  /* 0x05491333030a7812 */ /* 0x000fe200078e3cff */
[C---:B---3--:R-:W-:Y:S01]  /*0120*/  IMAD.WIDE R6, R13.reuse, 0x30, R6 ;  /* 0x000000300d067825 */ /* 0x048fe200078e0206 */
[----:B------:R-:W-:-:S03]  /*0130*/  ISETP.NE.AND P0, PT, R13, RZ, PT ;  /* 0x000000ff0d00720c */ /* 0x000fc60003f05270 */
[----:B------:R-:W-:Y:S01]  /*0140*/  VIADD R9, R3, 0x1f123bb5 ;  /* 0x1f123bb503097836 */ /* 0x000fe20000000000 */
[----:B--2---:R0:W-:Y:S04]  /*0150*/  STG.E.64 desc[UR4][R6.64], R4 ;  /* 0x0000000406007986 */ /* 0x0041e8000c101b04 */
[----:B------:R0:W-:Y:S04]  /*0160*/  STG.E.64 desc[UR4][R6.64+0x8], R8 ;  /* 0x0000080806007986 */ /* 0x0001e8000c101b04 */
[----:B------:R0:W-:Y:S01]  /*0170*/  STG.E.64 desc[UR4][R6.64+0x10], R10 ;  /* 0x0000100a06007986 */ /* 0x0001e2000c101b04 */
[----:B------:R-:W-:Y:S05]  /*0180*/  @!P0 BRA `(.L_x_98) ;  /* 0x0000000c00408947 */ /* 0x000fea0003800000 */
[----:B------:R-:W-:Y:S01]  /*0190*/  SHF.R.S32.HI R0, RZ, 0x1f, R13 ;  /* 0x0000001fff007819 */ /* 0x000fe2000001140d */
[----:B------:R-:W-:-:S07]  /*01a0*/  IMAD.MOV.U32 R12, RZ, RZ, RZ ;  /* 0x000000ffff0c7224 */ /* 0x000fce00078e00ff */
.L_x_104:
[----:B-1----:R-:W-:Y:S01]  /*01b0*/  LOP3.LUT R2, R13, 0x3, RZ, 0xc0, !PT ;  /* 0x000000030d027812 */ /* 0x002fe200078ec0ff */
[----:B------:R-:W-:Y:S03]  /*01c0*/  BSSY.RECONVERGENT B1, `(.L_x_99) ;  /* 0x00000c6000017945 */ /* 0x000fe60003800200 */
[----:B------:R-:W-:-:S04]  /*01d0*/  ISETP.NE.U32.AND P0, PT, R2, RZ, PT ;  /* 0x000000ff0200720c */ /* 0x000fc80003f05070 */
[----:B------:R-:W-:-:S13]  /*01e0*/  ISETP.NE.AND.EX P0, PT, RZ, RZ, PT, P0 ;  /* 0x000000ffff00720c */ /* 0x000fda0003f05300 */
[----:B------:R-:W-:Y:S05]  /*01f0*/  @!P0 BRA `(.L_x_100) ;  /* 0x0000000c00088947 */ /* 0x000fea0003800000 */
[----:B0-----:R-:W0:Y:S01]  /*0200*/  LDC.64 R8, c[0x4][RZ] ;  /* 0x01000000ff087b82 */ /* 0x001e220000000a00 */
[----:B------:R-:W-:Y:S02]  /*0210*/  IMAD.MOV.U32 R14, RZ, RZ, RZ ;  /* 0x000000ffff0e7224 */ /* 0x000fe400078e00ff */
[----:B0-----:R-:W-:-:S07]  /*0220*/  IMAD.WIDE.U32 R8, R12, 0xc80, R8 ;  /* 0x00000c800c087825 */ /* 0x001fce00078e0008 */
.L_x_103:
[----:B-1----:R-:W-:Y:S01]  /*0230*/  IMAD.MOV.U32 R15, RZ, RZ, RZ ;  /* 0x000000ffff0f7224 */ /* 0x002fe200078e00ff */
[----:B------:R-:W-:Y:S01]  /*0240*/  CS2R R2, SRZ ;  /* 0x0000000000027805 */ /* 0x000fe2000001ff00 */
[----:B------:R-:W-:Y:S01]  /*0250*/  IMAD.MOV.U32 R17, RZ, RZ, RZ ;  /* 0x000000ffff117224 */ /* 0x000fe200078e00ff */
[----:B------:R-:W-:-:S07]  /*0260*/  CS2R R4, SRZ ;  /* 0x0000000000047805 */ /* 0x000fce000001ff00 */
.L_x_102:
[----:B------:R-:W-:-:S05]  /*0270*/  IMAD.WIDE.U32 R10, R17, 0x4, R6 ;  /* 0x00000004110a7825 */ /* 0x000fca00078e0006 */
[----:B------:R0:W5:Y:S01]  /*0280*/  LDG.E R16, desc[UR4][R10.64+0x4] ;  /* 0x000004040a107981 */ /* 0x000162000c1e1900 */
[----:B------:R-:W-:-:S07]  /*0290*/  IMAD.MOV.U32 R19, RZ, RZ, RZ ;  /* 0x000000ffff137224 */ /* 0x000fce00078e00ff */
.L_x_101:
[----:B-----5:R-:W-:Y:S01]  /*02a0*/  SHF.R.U32.HI R24, RZ, R19, R16 ;  /* 0x00000013ff187219 */ /* 0x020fe20000011610 */
[----:B0-----:R-:W-:-:S03]  /*02b0*/  IMAD.SHL.U32 R10, R17, 0x20, RZ ;  /* 0x00000020110a7824 */ /* 0x001fc600078e00ff */
[----:B------:R-:W-:Y:S01]  /*02c0*/  LOP3.LUT R11, R24, 0x1, RZ, 0xc0, !PT ;  /* 0x00000001180b7812 */ /* 0x000fe200078ec0ff */
[----:B------:R-:W-:-:S03]  /*02d0*/  IMAD.IADD R10, R10, 0x1, R19 ;  /* 0x000000010a0a7824 */ /* 0x000fc600078e0213 */
[----:B------:R-:W-:Y:S01]  /*02e0*/  ISETP.NE.U32.AND P0, PT, R11, 0x1, PT ;  /* 0x000000010b00780c */ /* 0x000fe20003f05070 */
[----:B------:R-:W-:-:S03]  /*02f0*/  IMAD R11, R10, 0x5, RZ ;  /* 0x000000050a0b7824 */ /* 0x000fc600078e02ff */
[----:B------:R-:W-:Y:S01]  /*0300*/  R2P PR, R24, 0x7e ;  /* 0x0000007e18007804 */ /* 0x000fe20000000000 */
[----:B------:R-:W-:-:S08]  /*0310*/  IMAD.WIDE.U32 R10, R11, 0x4, R8 ;  /* 0x000000040b0a7825 */ /* 0x000fd000078e0008 */
[----:B------:R-:W2:Y:S04]  /*0320*/  @!P0 LDG.E R18, desc[UR4][R10.64] ;  /* 0x000000040a128981 */ /* 0x000ea8000c1e1900 */
[----:B------:R-:W3:Y:S04]  /*0330*/  @!P0 LDG.E R20, desc[UR4][R10.64+0x10] ;  /* 0x000010040a148981 */ /* 0x000ee8000c1e1900 */
[----:B------:R-:W4:Y:S04]  /*0340*/  @P1 LDG.E R22, desc[UR4][R10.64+0x14] ;  /* 0x000014040a161981 */ /* 0x000f28000c1e1900 */
[----:B------:R-:W4:Y:S04]  /*0350*/  @P2 LDG.E R26, desc[UR4][R10.64+0x28] ;  /* 0x000028040a1a2981 */ /* 0x000f28000c1e1900 */
[----:B------:R-:W4:Y:S04]  /*0360*/  @!P0 LDG.E R21, desc[UR4][R10.64+0x4] ;  /* 0x000004040a158981 */ /* 0x000f28000c1e1900 */
[----:B------:R-:W4:Y:S04]  /*0370*/  @!P0 LDG.E R23, desc[UR4][R10.64+0xc] ;  /* 0x00000c040a178981 */ /* 0x000f28000c1e1900 */
[----:B------:R-:W4:Y:S04]  /*0380*/  @P1 LDG.E R25, desc[UR4][R10.64+0x18] ;  /* 0x000018040a191981 */ /* 0x000f28000c1e1900 */
[----:B------:R-:W4:Y:S04]  /*0390*/  @P3 LDG.E R28, desc[UR4][R10.64+0x3c] ;  /* 0x00003c040a1c3981 */ /* 0x000f28000c1e1900 */
[----:B------:R-:W4:Y:S01]  /*03a0*/  @P6 LDG.E R27, desc[UR4][R10.64+0x7c] ;  /* 0x00007c040a1b6981 */ /* 0x000f22000c1e1900 */
[----:B--2---:R-:W-:-:S03]  /*03b0*/  @!P0 LOP3.LUT R15, R15, R18, RZ, 0x3c, !PT ;  /* 0x000000120f0f8212 */ /* 0x004fc600078e3cff */
[----:B------:R-:W2:Y:S01]  /*03c0*/  @!P0 LDG.E R18, desc[UR4][R10.64+0x8] ;  /* 0x000008040a128981 */ /* 0x000ea2000c1e1900 */
[----:B---3--:R-:W-:-:S03]  /*03d0*/  @!P0 LOP3.LUT R3, R3, R20, RZ, 0x3c, !PT ;  /* 0x0000001403038212 */ /* 0x008fc600078e3cff */
[----:B------:R-:W3:Y:S01]  /*03e0*/  @P1 LDG.E R20, desc[UR4][R10.64+0x24] ;  /* 0x000024040a141981 */ /* 0x000ee2000c1e1900 */
[----:B----4-:R-:W-:-:S03]  /*03f0*/  @P1 LOP3.LUT R15, R15, R22, RZ, 0x3c, !PT ;  /* 0x000000160f0f1212 */ /* 0x010fc600078e3cff */
[----:B------:R-:W4:Y:S01]  /*0400*/  @P2 LDG.E R22, desc[UR4][R10.64+0x38] ;  /* 0x000038040a162981 */ /* 0x000f22000c1e1900 */
[----:B------:R-:W-:-:S03]  /*0410*/  @P2 LOP3.LUT R15, R15, R26, RZ, 0x3c, !PT ;  /* 0x0000001a0f0f2212 */ /* 0x000fc600078e3cff */
[----:B------:R-:W4:Y:S01]  /*0420*/  @P4 LDG.E R26, desc[UR4][R10.64+0x50] ;  /* 0x000050040a1a4981 */ /* 0x000f22000c1e1900 */
[----:B------:R-:W-:-:S03]  /*0430*/  @!P0 LOP3.LUT R4, R4, R21, RZ, 0x3c, !PT ;  /* 0x0000001504048212 */ /* 0x000fc600078e3cff */
[----:B------:R-:W4:Y:S01]  /*0440*/  @P1 LDG.E R21, desc[UR4][R10.64+0x20] ;  /* 0x000020040a151981 */ /* 0x000f22000c1e1900 */
[----:B------:R-:W-:-:S03]  /*0450*/  @!P0 LOP3.LUT R2, R2, R23, RZ, 0x3c, !PT ;  /* 0x0000001702028212 */ /* 0x000fc600078e3cff */
[----:B------:R-:W4:Y:S01]  /*0460*/  @P2 LDG.E R23, desc[UR4][R10.64+0x2c] ;  /* 0x00002c040a172981 */ /* 0x000f22000c1e1900 */
[----:B------:R-:W-:-:S03]  /*0470*/  @P1 LOP3.LUT R4, R4, R25, RZ, 0x3c, !PT ;  /* 0x0000001904041212 */ /* 0x000fc600078e3cff */
[----:B------:R-:W4:Y:S01]  /*0480*/  @P2 LDG.E R25, desc[UR4][R10.64+0x34] ;  /* 0x000034040a192981 */ /* 0x000f22000c1e1900 */
[----:B--2---:R-:W-:-:S03]  /*0490*/  @!P0 LOP3.LUT R5, R5, R18, RZ, 0x3c, !PT ;  /* 0x0000001205058212 */ /* 0x004fc600078e3cff */
[----:B------:R-:W2:Y:S01]  /*04a0*/  @P1 LDG.E R18, desc[UR4][R10.64+0x1c] ;  /* 0x00001c040a121981 */ /* 0x000ea2000c1e1900 */
[----:B---3--:R-:W-:-:S03]  /*04b0*/  @P1 LOP3.LUT R3, R3, R20, RZ, 0x3c, !PT ;  /* 0x0000001403031212 */ /* 0x008fc600078e3cff */
[----:B------:R-:W3:Y:S01]  /*04c0*/  @P2 LDG.E R20, desc[UR4][R10.64+0x30] ;  /* 0x000030040a142981 */ /* 0x000ee2000c1e1900 */
[----:B----4-:R-:W-:-:S03]  /*04d0*/  @P2 LOP3.LUT R3, R3, R22, RZ, 0x3c, !PT ;  /* 0x0000001603032212 */ /* 0x010fc600078e3cff */
[----:B------:R-:W4:Y:S01]  /*04e0*/  @P3 LDG.E R22, desc[UR4][R10.64+0x4c] ;  /* 0x00004c040a163981 */ /* 0x000f22000c1e1900 */
[----:B------:R-:W-:-:S04]  /*04f0*/  @P3 LOP3.LUT R15, R15, R28, RZ, 0x3c, !PT ;  /* 0x0000001c0f0f3212 */ /* 0x000fc800078e3cff */
[----:B------:R-:W-:Y:S02]  /*0500*/  @P4 LOP3.LUT R15, R15, R26, RZ, 0x3c, !PT ;  /* 0x0000001a0f0f4212 */ /* 0x000fe400078e3cff */
[----:B------:R-:W-:Y:S01]  /*0510*/  @P1 LOP3.LUT R2, R2, R21, RZ, 0x3c, !PT ;  /* 0x0000001502021212 */ /* 0x000fe200078e3cff */
[----:B------:R-:W4:Y:S04]  /*0520*/  @P5 LDG.E R26, desc[UR4][R10.64+0x64] ;  /* 0x000064040a1a5981 */ /* 0x000f28000c1e1900 */
[----:B------:R-:W4:Y:S01]  /*0530*/  @P3 LDG.E R21, desc[UR4][R10.64+0x40] ;  /* 0x000040040a153981 */ /* 0x000f22000c1e1900 */
[----:B------:R-:W-:Y:S02]  /*0540*/  @P2 LOP3.LUT R4, R4, R23, RZ, 0x3c, !PT ;  /* 0x0000001704042212 */ /* 0x000fe400078e3cff */
[----:B------:R-:W-:Y:S01]  /*0550*/  @P2 LOP3.LUT R2, R2, R25, RZ, 0x3c, !PT ;  /* 0x0000001902022212 */ /* 0x000fe200078e3cff */
[----:B------:R-:W4:Y:S04]  /*0560*/  @P3 LDG.E R23, desc[UR4][R10.64+0x48] ;  /* 0x000048040a173981 */ /* 0x000f28000c1e1900 */
[----:B------:R-:W4:Y:S01]  /*0570*/  @P4 LDG.E R25, desc[UR4][R10.64+0x54] ;  /* 0x000054040a194981 */ /* 0x000f22000c1e1900 */
[----:B--2---:R-:W-:-:S03]  /*0580*/  @P1 LOP3.LUT R5, R5, R18, RZ, 0x3c, !PT ;  /* 0x0000001205051212 */ /* 0x004fc600078e3cff */
[----:B------:R-:W2:Y:S01]  /*0590*/  @P3 LDG.E R18, desc[UR4][R10.64+0x44] ;  /* 0x000044040a123981 */ /* 0x000ea2000c1e1900 */
[----:B---3--:R-:W-:-:S03]  /*05a0*/  @P2 LOP3.LUT R5, R5, R20, RZ, 0x3c, !PT ;  /* 0x0000001405052212 */ /* 0x008fc600078e3cff */
[----:B------:R-:W3:Y:S01]  /*05b0*/  @P4 LDG.E R20, desc[UR4][R10.64+0x58] ;  /* 0x000058040a144981 */ /* 0x000ee2000c1e1900 */
[----:B----4-:R-:W-:-:S03]  /*05c0*/  @P3 LOP3.LUT R3, R3, R22, RZ, 0x3c, !PT ;  /* 0x0000001603033212 */ /* 0x010fc600078e3cff */
[----:B------:R-:W4:Y:S01]  /*05d0*/  @P4 LDG.E R22, desc[UR4][R10.64+0x60] ;  /* 0x000060040a164981 */ /* 0x000f22000c1e1900 */
[----:B------:R-:W-:Y:S02]  /*05e0*/  LOP3.LUT P0, RZ, R24, 0x80, RZ, 0xc0, !PT ;  /* 0x0000008018ff7812 */ /* 0x000fe4000780c0ff */
[----:B------:R-:W-:Y:S02]  /*05f0*/  @P5 LOP3.LUT R15, R15, R26, RZ, 0x3c, !PT ;  /* 0x0000001a0f0f5212 */ /* 0x000fe400078e3cff */
[----:B------:R-:W4:Y:S01]  /*0600*/  @P6 LDG.E R26, desc[UR4][R10.64+0x78] ;  /* 0x000078040a1a6981 */ /* 0x000f22000c1e1900 */
[----:B------:R-:W-:-:S03]  /*0610*/  @P3 LOP3.LUT R4, R4, R21, RZ, 0x3c, !PT ;  /* 0x0000001504043212 */ /* 0x000fc600078e3cff */
[----:B------:R-:W4:Y:S01]  /*0620*/  @P4 LDG.E R21, desc[UR4][R10.64+0x5c] ;  /* 0x00005c040a154981 */ /* 0x000f22000c1e1900 */
[----:B------:R-:W-:-:S03]  /*0630*/  @P3 LOP3.LUT R2, R2, R23, RZ, 0x3c, !PT ;  /* 0x0000001702023212 */ /* 0x000fc600078e3cff */
[----:B------:R-:W4:Y:S01]  /*0640*/  @P5 LDG.E R23, desc[UR4][R10.64+0x68] ;  /* 0x000068040a175981 */ /* 0x000f22000c1e1900 */
[----:B------:R-:W-:-:S03]  /*0650*/  @P4 LOP3.LUT R4, R4, R25, RZ, 0x3c, !PT ;  /* 0x0000001904044212 */ /* 0x000fc600078e3cff */
[----:B------:R-:W4:Y:S01]  /*0660*/  @P5 LDG.E R25, desc[UR4][R10.64+0x70] ;  /* 0x000070040a195981 */ /* 0x000f22000c1e1900 */
[----:B--2---:R-:W-:-:S03]  /*0670*/  @P3 LOP3.LUT R5, R5, R18, RZ, 0x3c, !PT ;  /* 0x0000001205053212 */ /* 0x004fc600078e3cff */
[----:B------:R-:W2:Y:S01]  /*0680*/  @P5 LDG.E R18, desc[UR4][R10.64+0x6c] ;  /* 0x00006c040a125981 */ /* 0x000ea2000c1e1900 */
[----:B---3--:R-:W-:-:S03]  /*0690*/  @P4 LOP3.LUT R5, R5, R20, RZ, 0x3c, !PT ;  /* 0x0000001405054212 */ /* 0x008fc600078e3cff */
[----:B------:R-:W3:Y:S01]  /*06a0*/  @P5 LDG.E R20, desc[UR4][R10.64+0x74] ;  /* 0x000074040a145981 */ /* 0x000ee2000c1e1900 */
[----:B----4-:R-:W-:-:S03]  /*06b0*/  @P4 LOP3.LUT R3, R3, R22, RZ, 0x3c, !PT ;  /* 0x0000001603034212 */ /* 0x010fc600078e3cff */
[----:B------:R-:W4:Y:S01]  /*06c0*/  @P0 LDG.E R22, desc[UR4][R10.64+0x8c] ;  /* 0x00008c040a160981 */ /* 0x000f22000c1e1900 */
[----:B------:R-:W-:-:S03]  /*06d0*/  @P6 LOP3.LUT R15, R15, R26, RZ, 0x3c, !PT ;  /* 0x0000001a0f0f6212 */ /* 0x000fc600078e3cff */
        /* <DEDUP_REMOVED lines=13> */
[----:B------:R-:W-:Y:S02]  /*07b0*/  @P6 LOP3.LUT R4, R4, R27, RZ, 0x3c, !PT ;  /* 0x0000001b04046212 */ /* 0x000fe400078e3cff */
[----:B------:R-:W-:Y:S02]  /*07c0*/  @P6 LOP3.LUT R2, R2, R21, RZ, 0x3c, !PT ;  /* 0x0000001502026212 */ /* 0x000fe400078e3cff */
[----:B------:R-:W-:Y:S02]  /*07d0*/  @P0 LOP3.LUT R4, R4, R23, RZ, 0x3c, !PT ;  /* 0x0000001704040212 */ /* 0x000fe400078e3cff */
[----:B------:R-:W-:Y:S02]  /*07e0*/  @P0 LOP3.LUT R2, R2, R25, RZ, 0x3c, !PT ;  /* 0x0000001902020212 */ /* 0x000fe400078e3cff */
[----:B--2---:R-:W-:Y:S02]  /*07f0*/  @P6 LOP3.LUT R5, R5, R18, RZ, 0x3c, !PT ;  /* 0x0000001205056212 */ /* 0x004fe400078e3cff */
[----:B---3--:R-:W-:-:S02]  /*0800*/  @P6 LOP3.LUT R3, R3, R20, RZ, 0x3c, !PT ;  /* 0x0000001403036212 */ /* 0x008fc400078e3cff */
[----:B----4-:R-:W-:Y:S02]  /*0810*/  @P0 LOP3.LUT R5, R5, R22, RZ, 0x3c, !PT ;  /* 0x0000001605050212 */ /* 0x010fe400078e3cff */
[----:B------:R-:W-:Y:S02]  /*0820*/  @P0 LOP3.LUT R3, R3, R26, RZ, 0x3c, !PT ;  /* 0x0000001a03030212 */ /* 0x000fe400078e3cff */
[----:B------:R-:W-:-:S13]  /*0830*/  R2P PR, R24.B1, 0x7f ;  /* 0x0000007f18007804 */ /* 0x000fda0000001000 */
[----:B------:R-:W2:Y:S04]  /*0840*/  @P0 LDG.E R18, desc[UR4][R10.64+0xa0] ;  /* 0x0000a0040a120981 */ /* 0x000ea8000c1e1900 */
[----:B------:R-:W3:Y:S04]  /*0850*/  @P1 LDG.E R22, desc[UR4][R10.64+0xb4] ;  /* 0x0000b4040a161981 */ /* 0x000ee8000c1e1900 */
[----:B------:R-:W4:Y:S04]  /*0860*/  @P2 LDG.E R26, desc[UR4][R10.64+0xc8] ;  /* 0x0000c8040a1a2981 */ /* 0x000f28000c1e1900 */
[----:B------:R-:W4:Y:S04]  /*0870*/  @P3 LDG.E R28, desc[UR4][R10.64+0xdc] ;  /* 0x0000dc040a1c3981 */ /* 0x000f28000c1e1900 */
[----:B------:R-:W4:Y:S04]  /*0880*/  @P0 LDG.E R23, desc[UR4][R10.64+0xa4] ;  /* 0x0000a4040a170981 */ /* 0x000f28000c1e1900 */
[----:B------:R-:W4:Y:S04]  /*0890*/  @P0 LDG.E R20, desc[UR4][R10.64+0xa8] ;  /* 0x0000a8040a140981 */ /* 0x000f28000c1e1900 */
[----:B------:R-:W4:Y:S04]  /*08a0*/  @P4 LDG.E R25, desc[UR4][R10.64+0xf0] ;  /* 0x0000f0040a194981 */ /* 0x000f28000c1e1900 */
        /* <DEDUP_REMOVED lines=21> */
[----:B------:R-:W-:Y:S02]  /*0a00*/  LOP3.LUT P0, RZ, R24, 0x8000, RZ, 0xc0, !PT ;  /* 0x0000800018ff7812 */ /* 0x000fe4000780c0ff */
[----:B----4-:R-:W-:Y:S01]  /*0a10*/  @P5 LOP3.LUT R15, R15, R26, RZ, 0x3c, !PT ;  /* 0x0000001a0f0f5212 */ /* 0x010fe200078e3cff */
[----:B------:R-:W4:Y:S04]  /*0a20*/  @P3 LDG.E R24, desc[UR4][R10.64+0xe4] ;  /* 0x0000e4040a183981 */ /* 0x000f28000c1e1900 */
[----:B------:R-:W2:Y:S01]  /*0a30*/  @P6 LDG.E R26, desc[UR4][R10.64+0x118] ;  /* 0x000118040a1a6981 */ /* 0x000ea2000c1e1900 */
        /* <DEDUP_REMOVED lines=8> */
[----:B---3--:R-:W-:-:S03]  /*0ac0*/  @P2 LOP3.LUT R3, R3, R22, RZ, 0x3c, !PT ;  /* 0x0000001603032212 */ /* 0x008fc600078e3cff */
[----:B------:R-:W3:Y:S01]  /*0ad0*/  @P4 LDG.E R22, desc[UR4][R10.64+0x100] ;  /* 0x000100040a164981 */ /* 0x000ee2000c1e1900 */
[----:B--2---:R-:W-:-:S03]  /*0ae0*/  @P6 LOP3.LUT R15, R15, R26, RZ, 0x3c, !PT ;  /* 0x0000001a0f0f6212 */ /* 0x004fc600078e3cff */
[----:B------:R-:W2:Y:S01]  /*0af0*/  @P0 LDG.E R26, desc[UR4][R10.64+0x12c] ;  /* 0x00012c040a1a0981 */ /* 0x000ea2000c1e1900 */
[----:B----4-:R-:W-:-:S03]  /*0b00*/  @P2 LOP3.LUT R2, R2, R23, RZ, 0x3c, !PT ;  /* 0x0000001702022212 */ /* 0x010fc600078e3cff */
[----:B------:R-:W4:Y:S01]  /*0b10*/  @P4 LDG.E R23, desc[UR4][R10.64+0xfc] ;  /* 0x0000fc040a174981 */ /* 0x000f22000c1e1900 */
[----:B------:R-:W-:-:S03]  /*0b20*/  @P2 LOP3.LUT R5, R5, R20, RZ, 0x3c, !PT ;  /* 0x0000001405052212 */ /* 0x000fc600078e3cff */
[----:B------:R-:W4:Y:S01]  /*0b30*/  @P4 LDG.E R20, desc[UR4][R10.64+0xf8] ;  /* 0x0000f8040a144981 */ /* 0x000f22000c1e1900 */
[----:B------:R-:W-:Y:S02]  /*0b40*/  @P3 LOP3.LUT R2, R2, R27, RZ, 0x3c, !PT ;  /* 0x0000001b02023212 */ /* 0x000fe400078e3cff */
[----:B------:R-:W-:Y:S01]  /*0b50*/  @P3 LOP3.LUT R4, R4, R25, RZ, 0x3c, !PT ;  /* 0x0000001904043212 */ /* 0x000fe200078e3cff */
[----:B------:R-:W4:Y:S01]  /*0b60*/  @P5 LDG.E R27, desc[UR4][R10.64+0x110] ;  /* 0x000110040a1b5981 */ /* 0x000f22000c1e1900 */
[----:B------:R-:W-:-:S03]  /*0b70*/  @P3 LOP3.LUT R5, R5, R24, RZ, 0x3c, !PT ;  /* 0x0000001805053212 */ /* 0x000fc600078e3cff */
[----:B------:R-:W4:Y:S04]  /*0b80*/  @P5 LDG.E R25, desc[UR4][R10.64+0x108] ;  /* 0x000108040a195981 */ /* 0x000f28000c1e1900 */
        /* <DEDUP_REMOVED lines=19> */
[----:B------:R-:W-:-:S05]  /*0cc0*/  VIADD R19, R19, 0x10 ;  /* 0x0000001013137836 */ /* 0x000fca0000000000 */
[----:B------:R-:W-:Y:S02]  /*0cd0*/  ISETP.NE.AND P1, PT, R19, 0x20, PT ;  /* 0x000000201300780c */ /* 0x000fe40003f25270 */
[----:B------:R-:W-:Y:S02]  /*0ce0*/  @P5 LOP3.LUT R3, R3, R18, RZ, 0x3c, !PT ;  /* 0x0000001203035212 */ /* 0x000fe400078e3cff */
[----:B------:R-:W-:Y:S02]  /*0cf0*/  @P6 LOP3.LUT R4, R4, R21, RZ, 0x3c, !PT ;  /* 0x0000001504046212 */ /* 0x000fe400078e3cff */
[----:B---3--:R-:W-:-:S04]  /*0d00*/  @P6 LOP3.LUT R3, R3, R22, RZ, 0x3c, !PT ;  /* 0x0000001603036212 */ /* 0x008fc800078e3cff */
[----:B--2---:R-:W-:Y:S02]  /*0d10*/  @P0 LOP3.LUT R3, R3, R26, RZ, 0x3c, !PT ;  /* 0x0000001a03030212 */ /* 0x004fe400078e3cff */
[----:B----4-:R-:W-:Y:S02]  /*0d20*/  @P6 LOP3.LUT R2, R2, R23, RZ, 0x3c, !PT ;  /* 0x0000001702026212 */ /* 0x010fe400078e3cff */
[----:B------:R-:W-:Y:S02]  /*0d30*/  @P6 LOP3.LUT R5, R5, R20, RZ, 0x3c, !PT ;  /* 0x0000001405056212 */ /* 0x000fe400078e3cff */
[----:B------:R-:W-:Y:S02]  /*0d40*/  @P0 LOP3.LUT R2, R2, R27, RZ, 0x3c, !PT ;  /* 0x0000001b02020212 */ /* 0x000fe400078e3cff */
[----:B------:R-:W-:Y:S02]  /*0d50*/  @P0 LOP3.LUT R4, R4, R25, RZ, 0x3c, !PT ;  /* 0x0000001904040212 */ /* 0x000fe400078e3cff */
[----:B------:R-:W-:Y:S01]  /*0d60*/  @P0 LOP3.LUT R5, R5, R24, RZ, 0x3c, !PT ;  /* 0x0000001805050212 */ /* 0x000fe200078e3cff */
[----:B------:R-:W-:Y:S06]  /*0d70*/  @P1 BRA `(.L_x_101) ;  /* 0xfffffff400481947 */ /* 0x000fec000383ffff */
[----:B------:R-:W-:-:S05]  /*0d80*/  VIADD R17, R17, 0x1 ;  /* 0x0000000111117836 */ /* 0x000fca0000000000 */
[----:B------:R-:W-:-:S13]  /*0d90*/  ISETP.NE.AND P0, PT, R17, 0x5, PT ;  /* 0x000000051100780c */ /* 0x000fda0003f05270 */
[----:B------:R-:W-:Y:S05]  /*0da0*/  @P0 BRA `(.L_x_102) ;  /* 0xfffffff400300947 */ /* 0x000fea000383ffff */
[----:B------:R1:W-:Y:S01]  /*0db0*/  STG.E.64 desc[UR4][R6.64+0x8], R4 ;  /* 0x0000080406007986 */ /* 0x0003e2000c101b04 */
[----:B------:R-:W-:Y:S01]  /*0dc0*/  VIADD R14, R14, 0x1 ;  /* 0x000000010e0e7836 */ /* 0x000fe20000000000 */
[----:B------:R-:W-:Y:S02]  /*0dd0*/  LOP3.LUT R11, R13, 0x3, RZ, 0xc0, !PT ;  /* 0x000000030d0b7812 */ /* 0x000fe400078ec0ff */
[----:B------:R1:W-:Y:S02]  /*0de0*/  STG.E.64 desc[UR4][R6.64+0x10], R2 ;  /* 0x0000100206007986 */ /* 0x0003e4000c101b04 */
[----:B------:R-:W-:Y:S02]  /*0df0*/  ISETP.GE.U32.AND P0, PT, R14, R11, PT ;  /* 0x0000000b0e00720c */ /* 0x000fe40003f06070 */
[----:B------:R1:W-:Y:S11]  /*0e00*/  STG.E desc[UR4][R6.64+0x4], R15 ;  /* 0x0000040f06007986 */ /* 0x0003f6000c101904 */
[----:B------:R-:W-:Y:S05]  /*0e10*/  @!P0 BRA `(.L_x_103) ;  /* 0xfffffff400048947 */ /* 0x000fea000383ffff */
.L_x_100:
[----:B------:R-:W-:Y:S05]  /*0e20*/  BSYNC.RECONVERGENT B1 ;  /* 0x0000000000017941 */ /* 0x000fea0003800200 */
.L_x_99:
[C---:B------:R-:W-:Y:S01]  /*0e30*/  ISETP.GT.U32.AND P0, PT, R13.reuse, 0x3, PT ;  /* 0x000000030d00780c */ /* 0x040fe20003f04070 */
[----:B------:R-:W-:Y:S01]  /*0e40*/  VIADD R12, R12, 0x1 ;  /* 0x000000010c0c7836 */ /* 0x000fe20000000000 */
[--C-:B------:R-:W-:Y:S02]  /*0e50*/  SHF.R.U64 R13, R13, 0x2, R0.reuse ;  /* 0x000000020d0d7819 */ /* 0x100fe40000001200 */
[----:B------:R-:W-:Y:S02]  /*0e60*/  ISETP.GT.U32.AND.EX P0, PT, R0, RZ, PT, P0 ;  /* 0x000000ff0000720c */ /* 0x000fe40003f04100 */
[----:B------:R-:W-:-:S11]  /*0e70*/  SHF.R.U32.HI R0, RZ, 0x2, R0 ;  /* 0x00000002ff007819 */ /* 0x000fd60000011600 */
[----:B------:R-:W-:Y:S05]  /*0e80*/  @P0 BRA `(.L_x_104) ;  /* 0xfffffff000c80947 */ /* 0x000fea000383ffff */
.L_x_98:
[----:B------:R-:W-:Y:S05]  /*0e90*/  BSYNC.RECONVERGENT B0 ;  /* 0x0000000000007941 */ /* 0x000fea0003800200 */
.L_x_97:
[----:B------:R-:W-:Y:S04]  /*0ea0*/  STG.E.64 desc[UR4][R6.64+0x18], RZ ;  /* 0x000018ff06007986 */ /* 0x000fe8000c101b04 */
[----:B------:R-:W-:Y:S04]  /*0eb0*/  STG.E desc[UR4][R6.64+0x20], RZ ;  /* 0x000020ff06007986 */ /* 0x000fe8000c101904 */
[----:B------:R-:W-:Y:S01]  /*0ec0*/  STG.E.64 desc[UR4][R6.64+0x28], RZ ;  /* 0x000028ff06007986 */ /* 0x000fe2000c101b04 */
[----:B------:R-:W-:Y:S05]  /*0ed0*/  EXIT ;  /* 0x000000000000794d */ /* 0x000fea0003800000 */
.L_x_105:
        /* <DEDUP_REMOVED lines=10> */
.L_x_110:


//--------------------- .nv.global.init           --------------------------
	.section	.nv.global.init,"aw",@progbits
	.align	4
.nv.global.init:
	.type		mrg32k3aM1SubSeq,@object
	.size		mrg32k3aM1SubSeq,(mrg32k3aM2SubSeq - mrg32k3aM1SubSeq)
mrg32k3aM1SubSeq:
        /*0000*/ 	.byte	0x0b, 0xcc, 0xee, 0x04, 0x73, 0x29, 0x8b, 0x6f, 0xf6, 0x53, 0x03, 0xf6, 0x23, 0xf6, 0xea, 0xda
        /* <DEDUP_REMOVED lines=125> */
	.type		mrg32k3aM2SubSeq,@object
	.size		mrg32k3aM2SubSeq,(mrg32k3aM1 - mrg32k3aM2SubSeq)
mrg32k3aM2SubSeq:
        /* <DEDUP_REMOVED lines=126> */
	.type		mrg32k3aM1,@object
	.size		mrg32k3aM1,(mrg32k3aM1Seq - mrg32k3aM1)
mrg32k3aM1:
        /* <DEDUP_REMOVED lines=144> */
	.type		mrg32k3aM1Seq,@object
	.size		mrg32k3aM1Seq,(mrg32k3aM2 - mrg32k3aM1Seq)
mrg32k3aM1Seq:
        /* <DEDUP_REMOVED lines=144> */
	.type		mrg32k3aM2,@object
	.size		mrg32k3aM2,(mrg32k3aM2Seq - mrg32k3aM2)
mrg32k3aM2:
        /* <DEDUP_REMOVED lines=144> */
	.type		mrg32k3aM2Seq,@object
	.size		mrg32k3aM2Seq,(precalc_xorwow_matrix - mrg32k3aM2Seq)
mrg32k3aM2Seq:
        /* <DEDUP_REMOVED lines=144> */
	.type		precalc_xorwow_matrix,@object
	.size		precalc_xorwow_matrix,(precalc_xorwow_offset_matrix - precalc_xorwow_matrix)
precalc_xorwow_matrix:
        /* <DEDUP_REMOVED lines=6400> */
	.type		precalc_xorwow_offset_matrix,@object
	.size		precalc_xorwow_offset_matrix,(.L_1 - precalc_xorwow_offset_matrix)
precalc_xorwow_offset_matrix:
        /* <DEDUP_REMOVED lines=6400> */
.L_1:


//--------------------- .nv.shared.reserved.0     --------------------------
	.section	.nv.shared.reserved.0,"aw",@nobits
	.weak		__nv_reservedSMEM_offset_0_alias
	.size		__nv_reservedSMEM_offset_0_alias, 0, 64
	.other		__nv_reservedSMEM_offset_0_alias,@"STO_CUDA_RESERVED_SHARED STV_DEFAULT"
__nv_reservedSMEM_offset_0_alias:
	.zero		0
	.zero		64


//--------------------- .nv.constant0._Z15simulateVGPathsP17curandStateXORWOWPfiiffffff --------------------------
	.section	.nv.constant0._Z15simulateVGPathsP17curandStateXORWOWPfiiffffff,"a",@progbits
	.sectionflags	@""
	.align	4
.nv.constant0._Z15simulateVGPathsP17curandStateXORWOWPfiiffffff:
	.zero		944


//--------------------- .nv.constant0._Z11setupStatesP17curandStateXORWOWm --------------------------
	.section	.nv.constant0._Z11setupStatesP17curandStateXORWOWm,"a",@progbits
	.sectionflags	@""
	.align	4
.nv.constant0._Z11setupStatesP17curandStateXORWOWm:
	.zero		912


//--------------------- SYMBOLS --------------------------

	.type		.nv.reservedSmem.offset0,@object
	.size		.nv.reservedSmem.offset0,0x4
